	.target	sm_90a

	.elftype	@"ET_EXEC"


//--------------------- .note.nv.tkinfo           --------------------------
	.section	.note.nv.tkinfo,"",@"SHT_NOTE"
	.sectionflags	@"SHF_NOTE_NV_TKINFO"
	.tkinfo
        /*0018*/ 	.word	0x00000002
        /*0030*/ 	.string	""
        /*0030*/ 	.string	"ptxas"
        /*0030*/ 	.string	"Cuda compilation tools, release 13.0, V13.0.88"
        /*0030*/ 	.string	"Build cuda_13.0.r13.0/compiler.36424714_0"
        /*0030*/ 	.string	"-arch sm_90a -m 64 "



//--------------------- .note.nv.cuinfo           --------------------------
	.section	.note.nv.cuinfo,"",@"SHT_NOTE"
	.sectionflags	@"SHF_NOTE_NV_CUINFO"
        /*0018*/ 	.short	0x0002
        /*001a*/ 	.short	0x005a
        /*001c*/ 	.short	0x0082
	.zero		2


//--------------------- .nv.info                  --------------------------
	.section	.nv.info,"",@"SHT_CUDA_INFO"
	.align	4


	//----- nvinfo : EIATTR_REGCOUNT
	.align		4
        /*0000*/ 	.byte	0x04, 0x2f
        /*0002*/ 	.short	(.L_12 - .L_11)
	.align		4
.L_11:
        /*0004*/ 	.word	index@(_ZN7cutlass13device_kernelINS_4gemm6kernel13GemmUniversalIN4cute5tupleIJiiiiEEENS1_10collective13CollectiveMmaINS1_37MainloopSm90TmaGmmaWarpSpecializedFP8ILi5ENS5_IJNS4_1CILi1EEESB_SB_EEENS1_35KernelTmaWarpSpecializedCooperativeEEENS5_IJNSA_ILi256EEENSA_ILi128EEESG_EEENS_12float_e5m2_tENS5_IJlSB_lEEESI_SJ_NS4_8TiledMMAINS4_8MMA_AtomIJNS4_4SM904GMMA31MMA_64x128x32_F32E5M2E5M2_SS_TNILNSN_7ScaleInE1ELSP_1EEEEEENS4_6LayoutINS5_IJNSA_ILi2EEESB_SB_EEENS5_IJSB_NSA_ILi0EEESV_EEEEENS5_IJNS4_10UnderscoreESY_SY_EEEEENS4_13SM90_TMA_LOADENS4_14ComposedLayoutINS4_7SwizzleILi3ELi4ELi3EEENS4_18smem_ptr_flag_bitsILi8EEENSS_INS5_IJNSA_ILi8EEESG_EEENS5_IJSG_SB_EEEEEEEvNS4_8identityES11_S1B_vS1C_EENS_8epilogue10collective6detail29Sm90TmaWarpSpecializedAdapterINS1F_15DefaultEpilogueISI_SJ_SJ_NS1E_6thread17LinearCombinationISI_Li1EffLNS1J_9ScaleType4KindE0ELNS_15FloatRoundStyleE2ESI_EENS1_15EpilogueDefaultEEEEEvvEEEEvNT_6ParamsE)
        /*0008*/ 	.word	0x000000a8


	//----- nvinfo : EIATTR_FRAME_SIZE
	.align		4
.L_12:
        /*000c*/ 	.byte	0x04, 0x11
        /*000e*/ 	.short	(.L_14 - .L_13)
	.align		4
.L_13:
        /*0010*/ 	.word	index@(_ZN7cutlass13device_kernelINS_4gemm6kernel13GemmUniversalIN4cute5tupleIJiiiiEEENS1_10collective13CollectiveMmaINS1_37MainloopSm90TmaGmmaWarpSpecializedFP8ILi5ENS5_IJNS4_1CILi1EEESB_SB_EEENS1_35KernelTmaWarpSpecializedCooperativeEEENS5_IJNSA_ILi256EEENSA_ILi128EEESG_EEENS_12float_e5m2_tENS5_IJlSB_lEEESI_SJ_NS4_8TiledMMAINS4_8MMA_AtomIJNS4_4SM904GMMA31MMA_64x128x32_F32E5M2E5M2_SS_TNILNSN_7ScaleInE1ELSP_1EEEEEENS4_6LayoutINS5_IJNSA_ILi2EEESB_SB_EEENS5_IJSB_NSA_ILi0EEESV_EEEEENS5_IJNS4_10UnderscoreESY_SY_EEEEENS4_13SM90_TMA_LOADENS4_14ComposedLayoutINS4_7SwizzleILi3ELi4ELi3EEENS4_18smem_ptr_flag_bitsILi8EEENSS_INS5_IJNSA_ILi8EEESG_EEENS5_IJSG_SB_EEEEEEEvNS4_8identityES11_S1B_vS1C_EENS_8epilogue10collective6detail29Sm90TmaWarpSpecializedAdapterINS1F_15DefaultEpilogueISI_SJ_SJ_NS1E_6thread17LinearCombinationISI_Li1EffLNS1J_9ScaleType4KindE0ELNS_15FloatRoundStyleE2ESI_EENS1_15EpilogueDefaultEEEEEvvEEEEvNT_6ParamsE)
        /*0014*/ 	.word	0x000000f0


	//----- nvinfo : EIATTR_MIN_STACK_SIZE
	.align		4
.L_14:
        /*0018*/ 	.byte	0x04, 0x12
        /*001a*/ 	.short	(.L_16 - .L_15)
	.align		4
.L_15:
        /*001c*/ 	.word	index@(_ZN7cutlass13device_kernelINS_4gemm6kernel13GemmUniversalIN4cute5tupleIJiiiiEEENS1_10collective13CollectiveMmaINS1_37MainloopSm90TmaGmmaWarpSpecializedFP8ILi5ENS5_IJNS4_1CILi1EEESB_SB_EEENS1_35KernelTmaWarpSpecializedCooperativeEEENS5_IJNSA_ILi256EEENSA_ILi128EEESG_EEENS_12float_e5m2_tENS5_IJlSB_lEEESI_SJ_NS4_8TiledMMAINS4_8MMA_AtomIJNS4_4SM904GMMA31MMA_64x128x32_F32E5M2E5M2_SS_TNILNSN_7ScaleInE1ELSP_1EEEEEENS4_6LayoutINS5_IJNSA_ILi2EEESB_SB_EEENS5_IJSB_NSA_ILi0EEESV_EEEEENS5_IJNS4_10UnderscoreESY_SY_EEEEENS4_13SM90_TMA_LOADENS4_14ComposedLayoutINS4_7SwizzleILi3ELi4ELi3EEENS4_18smem_ptr_flag_bitsILi8EEENSS_INS5_IJNSA_ILi8EEESG_EEENS5_IJSG_SB_EEEEEEEvNS4_8identityES11_S1B_vS1C_EENS_8epilogue10collective6detail29Sm90TmaWarpSpecializedAdapterINS1F_15DefaultEpilogueISI_SJ_SJ_NS1E_6thread17LinearCombinationISI_Li1EffLNS1J_9ScaleType4KindE0ELNS_15FloatRoundStyleE2ESI_EENS1_15EpilogueDefaultEEEEEvvEEEEvNT_6ParamsE)
        /*0020*/ 	.word	0x000000f0
.L_16:


//--------------------- .nv.compat                --------------------------
	.section	.nv.compat,"",@"SHT_CUDA_COMPAT_INFO"
	.align	4
        /*0000*/ 	.byte	0x02, 0x09, 0x01, 0x00, 0x02, 0x02, 0x04, 0x00, 0x02, 0x05, 0x05, 0x00, 0x03, 0x07, 0x01, 0x01
        /*0010*/ 	.byte	0x02, 0x03, 0x01, 0x00, 0x02, 0x06, 0x01, 0x00, 0x04, 0x0b, 0x08, 0x00, 0x00, 0x00, 0x00, 0x00
        /*0020*/ 	.byte	0x00, 0x00, 0x00, 0x00


//--------------------- .nv.info._ZN7cutlass13device_kernelINS_4gemm6kernel13GemmUniversalIN4cute5tupleIJiiiiEEENS1_10collective13CollectiveMmaINS1_37MainloopSm90TmaGmmaWarpSpecializedFP8ILi5ENS5_IJNS4_1CILi1EEESB_SB_EEENS1_35KernelTmaWarpSpecializedCooperativeEEENS5_IJNSA_ILi256EEENSA_ILi128EEESG_EEENS_12float_e5m2_tENS5_IJlSB_lEEESI_SJ_NS4_8TiledMMAINS4_8MMA_AtomIJNS4_4SM904GMMA31MMA_64x128x32_F32E5M2E5M2_SS_TNILNSN_7ScaleInE1ELSP_1EEEEEENS4_6LayoutINS5_IJNSA_ILi2EEESB_SB_EEENS5_IJSB_NSA_ILi0EEESV_EEEEENS5_IJNS4_10UnderscoreESY_SY_EEEEENS4_13SM90_TMA_LOADENS4_14ComposedLayoutINS4_7SwizzleILi3ELi4ELi3EEENS4_18smem_ptr_flag_bitsILi8EEENSS_INS5_IJNSA_ILi8EEESG_EEENS5_IJSG_SB_EEEEEEEvNS4_8identityES11_S1B_vS1C_EENS_8epilogue10collective6detail29Sm90TmaWarpSpecializedAdapterINS1F_15DefaultEpilogueISI_SJ_SJ_NS1E_6thread17LinearCombinationISI_Li1EffLNS1J_9ScaleType4KindE0ELNS_15FloatRoundStyleE2ESI_EENS1_15EpilogueDefaultEEEEEvvEEEEvNT_6ParamsE --------------------------
	.section	.nv.info._ZN7cutlass13device_kernelINS_4gemm6kernel13GemmUniversalIN4cute5tupleIJiiiiEEENS1_10collective13CollectiveMmaINS1_37MainloopSm90TmaGmmaWarpSpecializedFP8ILi5ENS5_IJNS4_1CILi1EEESB_SB_EEENS1_35KernelTmaWarpSpecializedCooperativeEEENS5_IJNSA_ILi256EEENSA_ILi128EEESG_EEENS_12float_e5m2_tENS5_IJlSB_lEEESI_SJ_NS4_8TiledMMAINS4_8MMA_AtomIJNS4_4SM904GMMA31MMA_64x128x32_F32E5M2E5M2_SS_TNILNSN_7ScaleInE1ELSP_1EEEEEENS4_6LayoutINS5_IJNSA_ILi2EEESB_SB_EEENS5_IJSB_NSA_ILi0EEESV_EEEEENS5_IJNS4_10UnderscoreESY_SY_EEEEENS4_13SM90_TMA_LOADENS4_14ComposedLayoutINS4_7SwizzleILi3ELi4ELi3EEENS4_18smem_ptr_flag_bitsILi8EEENSS_INS5_IJNSA_ILi8EEESG_EEENS5_IJSG_SB_EEEEEEEvNS4_8identityES11_S1B_vS1C_EENS_8epilogue10collective6detail29Sm90TmaWarpSpecializedAdapterINS1F_15DefaultEpilogueISI_SJ_SJ_NS1E_6thread17LinearCombinationISI_Li1EffLNS1J_9ScaleType4KindE0ELNS_15FloatRoundStyleE2ESI_EENS1_15EpilogueDefaultEEEEEvvEEEEvNT_6ParamsE,"",@"SHT_CUDA_INFO"
	.sectionflags	@""
	.align	4


	//----- nvinfo : EIATTR_CUDA_API_VERSION
	.align		4
        /*0000*/ 	.byte	0x04, 0x37
        /*0002*/ 	.short	(.L_18 - .L_17)
.L_17:
        /*0004*/ 	.word	0x00000082


	//----- nvinfo : EIATTR_KPARAM_INFO
	.align		4
.L_18:
        /*0008*/ 	.byte	0x04, 0x17
        /*000a*/ 	.short	(.L_20 - .L_19)
.L_19:
        /*000c*/ 	.word	0x00000000
        /*0010*/ 	.short	0x0000
        /*0012*/ 	.short	0x0070
        /*0014*/ 	.byte	0x00, 0xf0, 0x01, 0x10


	//----- nvinfo : EIATTR_SPARSE_MMA_MASK
	.align		4
.L_20:
        /*0018*/ 	.byte	0x03, 0x50
        /*001a*/ 	.short	0x0000


	//----- nvinfo : EIATTR_MAXREG_COUNT
	.align		4
        /*001c*/ 	.byte	0x03, 0x1b
        /*001e*/ 	.short	0x00a8


	//----- nvinfo : EIATTR_NUM_BARRIERS
	.align		4
        /*0020*/ 	.byte	0x02, 0x4c
        /*0022*/ 	.byte	0x01
	.zero		1


	//----- nvinfo : EIATTR_ANNOTATIONS
	.align		4
        /*0024*/ 	.byte	0x04, 0x55
        /*0026*/ 	.short	(.L_22 - .L_21)


	//   ....[0]....
.L_21:
        /*0028*/ 	.word	0x00000001
        /*002c*/ 	.byte	0xb0, 0x05, 0x00, 0x00, 0x01, 0x00, 0x00, 0x00, 0xd0, 0x05, 0x00, 0x00, 0x01, 0x00, 0x00, 0x00
        /* <DEDUP_REMOVED lines=185> */
        /*0bcc*/ 	.byte	0x70, 0x04, 0x01, 0x00


	//----- nvinfo : EIATTR_MERCURY_ISA_VERSION
	.align		4
.L_22:
        /*0bd0*/ 	.byte	0x03, 0x5f
        /*0bd2*/ 	.short	0x0101


	//----- nvinfo : EIATTR_INT_WARP_WIDE_INSTR_OFFSETS
	.align		4
        /*0bd4*/ 	.byte	0x04, 0x31
        /*0bd6*/ 	.short	(.L_24 - .L_23)


	//   ....[0]....
.L_23:
        /*0bd8*/ 	.word	0x00000480


	//   ....[1]....
        /*0bdc*/ 	.word	0x00000490


	//   ....[2]....
        /*0be0*/ 	.word	0x000005c0


	//----- nvinfo : EIATTR_COOP_GROUP_MASK_REGIDS
	.align		4
.L_24:
        /*0be4*/ 	.byte	0x04, 0x29
        /*0be6*/ 	.short	(.L_26 - .L_25)


	//   ....[0]....
.L_25:
        /*0be8*/ 	.word	0xffffffff


	//   ....[1]....
        /*0bec*/ 	.word	0xffffffff


	//   ....[2]....
        /*0bf0*/ 	.word	0xffffffff


	//   ....[3]....
        /*0bf4*/ 	.word	0xffffffff


	//   ....[4]....
        /*0bf8*/ 	.word	0xffffffff


	//----- nvinfo : EIATTR_COOP_GROUP_INSTR_OFFSETS
	.align		4
.L_26:
        /*0bfc*/ 	.byte	0x04, 0x28
        /*0bfe*/ 	.short	(.L_28 - .L_27)


	//   ....[0]....
.L_27:
        /*0c00*/ 	.word	0x00000070


	//   ....[1]....
        /*0c04*/ 	.word	0x00000080


	//   ....[2]....
        /*0c08*/ 	.word	0x000001a0


	//   ....[3]....
        /*0c0c*/ 	.word	0x000003d0


	//   ....[4]....
        /*0c10*/ 	.word	0x00001310


	//----- nvinfo : EIATTR_REG_RECONFIG
	.align		4
.L_28:
        /*0c14*/ 	.byte	0x01, 0x54
	.zero		2


	//----- nvinfo : EIATTR_MBARRIER_INSTR_OFFSETS
	.align		4
        /*0c18*/ 	.byte	0x04, 0x39
        /*0c1a*/ 	.short	(.L_30 - .L_29)


	//   ....[0]....
.L_29:
        /*0c1c*/ 	.word	0x00000320
        /*0c20*/ 	.word	0x000000ff
        /*0c24*/ 	.word	0x00000000
        /*0c28*/ 	.short	0x0100
        /*0c2a*/ 	.byte	0x09
	.zero		1


	//   ....[1]....
        /*0c2c*/ 	.word	0x00000330
        /*0c30*/ 	.word	0x000000ff
        /*0c34*/ 	.word	0x00000028
        /*0c38*/ 	.short	0x0100
        /*0c3a*/ 	.byte	0x09
	.zero		1


	//   ....[2]....
        /*0c3c*/ 	.word	0x00000340
        /*0c40*/ 	.word	0x000000ff
        /*0c44*/ 	.word	0x00000008
        /*0c48*/ 	.short	0x0100
        /*0c4a*/ 	.byte	0x09
	.zero		1


	//   ....[3]....
        /*0c4c*/ 	.word	0x00000350
        /*0c50*/ 	.word	0x000000ff
        /*0c54*/ 	.word	0x00000030
        /*0c58*/ 	.short	0x0100
        /*0c5a*/ 	.byte	0x09
	.zero		1


	//   ....[4]....
        /*0c5c*/ 	.word	0x00000360
        /*0c60*/ 	.word	0x000000ff
        /*0c64*/ 	.word	0x00000010
        /*0c68*/ 	.short	0x0100
        /*0c6a*/ 	.byte	0x09
	.zero		1


	//   ....[5]....
        /*0c6c*/ 	.word	0x00000370
        /*0c70*/ 	.word	0x000000ff
        /*0c74*/ 	.word	0x00000038
        /*0c78*/ 	.short	0x0100
        /*0c7a*/ 	.byte	0x09
	.zero		1


	//   ....[6]....
        /*0c7c*/ 	.word	0x00000380
        /*0c80*/ 	.word	0x000000ff
        /*0c84*/ 	.word	0x00000018
        /*0c88*/ 	.short	0x0100
        /*0c8a*/ 	.byte	0x09
	.zero		1


	//   ....[7]....
        /*0c8c*/ 	.word	0x00000390
        /*0c90*/ 	.word	0x000000ff
        /*0c94*/ 	.word	0x00000040
        /*0c98*/ 	.short	0x0100
        /*0c9a*/ 	.byte	0x09
	.zero		1


	//   ....[8]....
        /*0c9c*/ 	.word	0x000003a0
        /*0ca0*/ 	.word	0x000000ff
        /*0ca4*/ 	.word	0x00000020
        /*0ca8*/ 	.short	0x0100
        /*0caa*/ 	.byte	0x09
	.zero		1


	//   ....[9]....
        /*0cac*/ 	.word	0x000003b0
        /*0cb0*/ 	.word	0x000000ff
        /*0cb4*/ 	.word	0x00000048
        /*0cb8*/ 	.short	0x0100
        /*0cba*/ 	.byte	0x09
	.zero		1


	//   ....[10]....
        /*0cbc*/ 	.word	0x000005f0
        /*0cc0*/ 	.word	0x000000ff
        /*0cc4*/ 	.word	0x00000060
        /*0cc8*/ 	.short	0x0100
        /*0cca*/ 	.byte	0x06
	.zero		1


	//   ....[11]....
        /*0ccc*/ 	.word	0x00000600
        /*0cd0*/ 	.word	0x000000ff
        /*0cd4*/ 	.word	0x00000068
        /*0cd8*/ 	.short	0x0100
        /*0cda*/ 	.byte	0x06
	.zero		1


	//   ....[12]....
        /*0cdc*/ 	.word	0x00001b10
        /*0ce0*/ 	.word	0x000000ff
        /*0ce4*/ 	.word	0x00000000
        /*0ce8*/ 	.short	0x010a
        /*0cea*/ 	.byte	0x06
	.zero		1


	//   ....[13]....
        /*0cec*/ 	.word	0x00001b50
        /*0cf0*/ 	.word	0x000000ff
        /*0cf4*/ 	.word	0x00000000
        /*0cf8*/ 	.short	0x010a
        /*0cfa*/ 	.byte	0x06
	.zero		1


	//   ....[14]....
        /*0cfc*/ 	.word	0x00002ec0
        /*0d00*/ 	.word	0x000000ff
        /*0d04*/ 	.word	0x00000000
        /*0d08*/ 	.short	0x010a
        /*0d0a*/ 	.byte	0x10
	.zero		1


	//   ....[15]....
        /*0d0c*/ 	.word	0x00002f00
        /*0d10*/ 	.word	0x000000ff
        /*0d14*/ 	.word	0x00000000
        /*0d18*/ 	.short	0x010a
        /*0d1a*/ 	.byte	0x10
	.zero		1


	//   ....[16]....
        /*0d1c*/ 	.word	0x00004060
        /*0d20*/ 	.word	0x000000ff
        /*0d24*/ 	.word	0x00000000
        /*0d28*/ 	.short	0x0101
        /*0d2a*/ 	.byte	0x08
	.zero		1


	//   ....[17]....
        /*0d2c*/ 	.word	0x000051f0
        /*0d30*/ 	.word	0x000000ff
        /*0d34*/ 	.word	0x00000000
        /*0d38*/ 	.short	0x0101
        /*0d3a*/ 	.byte	0x08
	.zero		1


	//   ....[18]....
        /*0d3c*/ 	.word	0x0000f600
        /*0d40*/ 	.word	0x0000000d
        /*0d44*/ 	.word	0x00000028
        /*0d48*/ 	.short	0x010a
        /*0d4a*/ 	.byte	0x3f
	.zero		1


	//   ....[19]....
        /*0d4c*/ 	.word	0x0000f9c0
        /*0d50*/ 	.word	0x00000004
        /*0d54*/ 	.word	0x00000068
        /*0d58*/ 	.short	0x0101
        /*0d5a*/ 	.byte	0x3f
	.zero		1


	//   ....[20]....
        /*0d5c*/ 	.word	0x00010130
        /*0d60*/ 	.word	0x00000007
        /*0d64*/ 	.word	0x00000000
        /*0d68*/ 	.short	0x010a
        /*0d6a*/ 	.byte	0x3f
	.zero		1


	//   ....[21]....
        /*0d6c*/ 	.word	0x000101b0
        /*0d70*/ 	.word	0x00000009
        /*0d74*/ 	.word	0x00000000
        /*0d78*/ 	.short	0x010a
        /*0d7a*/ 	.byte	0x3f
	.zero		1


	//   ....[22]....
        /*0d7c*/ 	.word	0x00010240
        /*0d80*/ 	.word	0x00000006
        /*0d84*/ 	.word	0x00000000
        /*0d88*/ 	.short	0x010a
        /*0d8a*/ 	.byte	0x3f
	.zero		1


	//   ....[23]....
        /*0d8c*/ 	.word	0x000102d0
        /*0d90*/ 	.word	0x00000009
        /*0d94*/ 	.word	0x00000000
        /*0d98*/ 	.short	0x010a
        /*0d9a*/ 	.byte	0x3f
	.zero		1


	//   ....[24]....
        /*0d9c*/ 	.word	0x00010360
        /*0da0*/ 	.word	0x00000003
        /*0da4*/ 	.word	0x00000000
        /*0da8*/ 	.short	0x010a
        /*0daa*/ 	.byte	0x3f
	.zero		1


	//   ....[25]....
        /*0dac*/ 	.word	0x000103d0
        /*0db0*/ 	.word	0x00000003
        /*0db4*/ 	.word	0x00000000
        /*0db8*/ 	.short	0x010a
        /*0dba*/ 	.byte	0x3f
	.zero		1


	//   ....[26]....
        /*0dbc*/ 	.word	0x00010440
        /*0dc0*/ 	.word	0x00000000
        /*0dc4*/ 	.word	0x00000000
        /*0dc8*/ 	.short	0x010a
        /*0dca*/ 	.byte	0x3f
	.zero		1


	//   ....[27]....
        /*0dcc*/ 	.word	0x00010520
        /*0dd0*/ 	.word	0x0000000d
        /*0dd4*/ 	.word	0x00000028
        /*0dd8*/ 	.short	0x010a
        /*0dda*/ 	.byte	0x3f
	.zero		1


	//   ....[28]....
        /*0ddc*/ 	.word	0x00010600
        /*0de0*/ 	.word	0x00000007
        /*0de4*/ 	.word	0x00000000
        /*0de8*/ 	.short	0x010a
        /*0dea*/ 	.byte	0x3f
	.zero		1


	//   ....[29]....
        /*0dec*/ 	.word	0x00010650
        /*0df0*/ 	.word	0x00000009
        /*0df4*/ 	.word	0x00000000
        /*0df8*/ 	.short	0x010a
        /*0dfa*/ 	.byte	0x3f
	.zero		1


	//   ....[30]....
        /*0dfc*/ 	.word	0x000106a0
        /*0e00*/ 	.word	0x00000006
        /*0e04*/ 	.word	0x00000000
        /*0e08*/ 	.short	0x010a
        /*0e0a*/ 	.byte	0x3f
	.zero		1


	//   ....[31]....
        /*0e0c*/ 	.word	0x000106f0
        /*0e10*/ 	.word	0x00000009
        /*0e14*/ 	.word	0x00000000
        /*0e18*/ 	.short	0x010a
        /*0e1a*/ 	.byte	0x3f
	.zero		1


	//----- nvinfo : EIATTR_NUM_MBARRIERS
	.align		4
.L_30:
        /*0e1c*/ 	.byte	0x03, 0x38
        /*0e1e*/ 	.short	0x000c


	//----- nvinfo : EIATTR_EXIT_INSTR_OFFSETS
	.align		4
        /*0e20*/ 	.byte	0x04, 0x1c
        /*0e22*/ 	.short	(.L_32 - .L_31)


	//   ....[0]....
.L_31:
        /*0e24*/ 	.word	0x00000660


	//   ....[1]....
        /*0e28*/ 	.word	0x00000fb0


	//   ....[2]....
        /*0e2c*/ 	.word	0x0000ec40


	//   ....[3]....
        /*0e30*/ 	.word	0x0000f290


	//   ....[4]....
        /*0e34*/ 	.word	0x000103b0


	//----- nvinfo : EIATTR_MAX_THREADS
	.align		4
.L_32:
        /*0e38*/ 	.byte	0x04, 0x05
        /*0e3a*/ 	.short	(.L_34 - .L_33)
.L_33:
        /*0e3c*/ 	.word	0x00000180
        /*0e40*/ 	.word	0x00000001
        /*0e44*/ 	.word	0x00000001


	//----- nvinfo : EIATTR_CRS_STACK_SIZE
	.align		4
.L_34:
        /*0e48*/ 	.byte	0x04, 0x1e
        /*0e4a*/ 	.short	(.L_36 - .L_35)
.L_35:
        /*0e4c*/ 	.word	0x00000000


	//----- nvinfo : EIATTR_CBANK_PARAM_SIZE
	.align		4
.L_36:
        /*0e50*/ 	.byte	0x03, 0x19
        /*0e52*/ 	.short	0x0470


	//----- nvinfo : EIATTR_PARAM_CBANK
	.align		4
        /*0e54*/ 	.byte	0x04, 0x0a
        /*0e56*/ 	.short	(.L_38 - .L_37)
	.align		4
.L_37:
        /*0e58*/ 	.word	index@(.nv.constant0._ZN7cutlass13device_kernelINS_4gemm6kernel13GemmUniversalIN4cute5tupleIJiiiiEEENS1_10collective13CollectiveMmaINS1_37MainloopSm90TmaGmmaWarpSpecializedFP8ILi5ENS5_IJNS4_1CILi1EEESB_SB_EEENS1_35KernelTmaWarpSpecializedCooperativeEEENS5_IJNSA_ILi256EEENSA_ILi128EEESG_EEENS_12float_e5m2_tENS5_IJlSB_lEEESI_SJ_NS4_8TiledMMAINS4_8MMA_AtomIJNS4_4SM904GMMA31MMA_64x128x32_F32E5M2E5M2_SS_TNILNSN_7ScaleInE1ELSP_1EEEEEENS4_6LayoutINS5_IJNSA_ILi2EEESB_SB_EEENS5_IJSB_NSA_ILi0EEESV_EEEEENS5_IJNS4_10UnderscoreESY_SY_EEEEENS4_13SM90_TMA_LOADENS4_14ComposedLayoutINS4_7SwizzleILi3ELi4ELi3EEENS4_18smem_ptr_flag_bitsILi8EEENSS_INS5_IJNSA_ILi8EEESG_EEENS5_IJSG_SB_EEEEEEEvNS4_8identityES11_S1B_vS1C_EENS_8epilogue10collective6detail29Sm90TmaWarpSpecializedAdapterINS1F_15DefaultEpilogueISI_SJ_SJ_NS1E_6thread17LinearCombinationISI_Li1EffLNS1J_9ScaleType4KindE0ELNS_15FloatRoundStyleE2ESI_EENS1_15EpilogueDefaultEEEEEvvEEEEvNT_6ParamsE)
        /*0e5c*/ 	.short	0x0210
        /*0e5e*/ 	.short	0x0470


	//----- nvinfo : EIATTR_SW_WAR
	.align		4
.L_38:
        /*0e60*/ 	.byte	0x04, 0x36
        /*0e62*/ 	.short	(.L_40 - .L_39)
.L_39:
        /*0e64*/ 	.word	0x00000008
.L_40:


//--------------------- .nv.callgraph             --------------------------
	.section	.nv.callgraph,"",@"SHT_CUDA_CALLGRAPH"
	.align	4
	.sectionentsize	8
	.align		4
        /*0000*/ 	.word	0x00000000
	.align		4
        /*0004*/ 	.word	0xffffffff
	.align		4
        /*0008*/ 	.word	0x00000000
	.align		4
        /*000c*/ 	.word	0xfffffffe
	.align		4
        /*0010*/ 	.word	0x00000000
	.align		4
        /*0014*/ 	.word	0xfffffffd
	.align		4
        /*0018*/ 	.word	0x00000000
	.align		4
        /*001c*/ 	.word	0xfffffffc


//--------------------- .nv.constant4             --------------------------
	.section	.nv.constant4,"a",@progbits
	.align	8
	.align		8
.nv.constant4:
        /*0000*/ 	.dword	_ZN39_INTERNAL_62867b08_4_k_cu_3aac1bbe_48354cuda3std3__45__cpo5beginE
	.align		8
        /*0008*/ 	.dword	_ZN39_INTERNAL_62867b08_4_k_cu_3aac1bbe_48354cuda3std3__45__cpo3endE
	.align		8
        /*0010*/ 	.dword	_ZN39_INTERNAL_62867b08_4_k_cu_3aac1bbe_48354cuda3std3__45__cpo6cbeginE
	.align		8
        /*0018*/ 	.dword	_ZN39_INTERNAL_62867b08_4_k_cu_3aac1bbe_48354cuda3std3__45__cpo4cendE
	.align		8
        /*0020*/ 	.dword	_ZN39_INTERNAL_62867b08_4_k_cu_3aac1bbe_48354cuda3std3__441_GLOBAL__N__62867b08_4_k_cu_3aac1bbe_48356ignoreE
	.align		8
        /*0028*/ 	.dword	_ZN39_INTERNAL_62867b08_4_k_cu_3aac1bbe_48354cuda3std3__419piecewise_constructE
	.align		8
        /*0030*/ 	.dword	_ZN39_INTERNAL_62867b08_4_k_cu_3aac1bbe_48354cuda3std3__48in_placeE
	.align		8
        /*0038*/ 	.dword	_ZN39_INTERNAL_62867b08_4_k_cu_3aac1bbe_48354cuda3std6ranges3__45__cpo4swapE
	.align		8
        /*0040*/ 	.dword	_ZN39_INTERNAL_62867b08_4_k_cu_3aac1bbe_48354cuda3std6ranges3__45__cpo9iter_moveE
	.align		8
        /*0048*/ 	.dword	_ZN39_INTERNAL_62867b08_4_k_cu_3aac1bbe_48354cute7productE
	.align		8
        /*0050*/ 	.dword	_ZN39_INTERNAL_62867b08_4_k_cu_3aac1bbe_48354cute1_E


//--------------------- .text._ZN7cutlass13device_kernelINS_4gemm6kernel13GemmUniversalIN4cute5tupleIJiiiiEEENS1_10collective13CollectiveMmaINS1_37MainloopSm90TmaGmmaWarpSpecializedFP8ILi5ENS5_IJNS4_1CILi1EEESB_SB_EEENS1_35KernelTmaWarpSpecializedCooperativeEEENS5_IJNSA_ILi256EEENSA_ILi128EEESG_EEENS_12float_e5m2_tENS5_IJlSB_lEEESI_SJ_NS4_8TiledMMAINS4_8MMA_AtomIJNS4_4SM904GMMA31MMA_64x128x32_F32E5M2E5M2_SS_TNILNSN_7ScaleInE1ELSP_1EEEEEENS4_6LayoutINS5_IJNSA_ILi2EEESB_SB_EEENS5_IJSB_NSA_ILi0EEESV_EEEEENS5_IJNS4_10UnderscoreESY_SY_EEEEENS4_13SM90_TMA_LOADENS4_14ComposedLayoutINS4_7SwizzleILi3ELi4ELi3EEENS4_18smem_ptr_flag_bitsILi8EEENSS_INS5_IJNSA_ILi8EEESG_EEENS5_IJSG_SB_EEEEEEEvNS4_8identityES11_S1B_vS1C_EENS_8epilogue10collective6detail29Sm90TmaWarpSpecializedAdapterINS1F_15DefaultEpilogueISI_SJ_SJ_NS1E_6thread17LinearCombinationISI_Li1EffLNS1J_9ScaleType4KindE0ELNS_15FloatRoundStyleE2ESI_EENS1_15EpilogueDefaultEEEEEvvEEEEvNT_6ParamsE --------------------------
	.section	.text._ZN7cutlass13device_kernelINS_4gemm6kernel13GemmUniversalIN4cute5tupleIJiiiiEEENS1_10collective13CollectiveMmaINS1_37MainloopSm90TmaGmmaWarpSpecializedFP8ILi5ENS5_IJNS4_1CILi1EEESB_SB_EEENS1_35KernelTmaWarpSpecializedCooperativeEEENS5_IJNSA_ILi256EEENSA_ILi128EEESG_EEENS_12float_e5m2_tENS5_IJlSB_lEEESI_SJ_NS4_8TiledMMAINS4_8MMA_AtomIJNS4_4SM904GMMA31MMA_64x128x32_F32E5M2E5M2_SS_TNILNSN_7ScaleInE1ELSP_1EEEEEENS4_6LayoutINS5_IJNSA_ILi2EEESB_SB_EEENS5_IJSB_NSA_ILi0EEESV_EEEEENS5_IJNS4_10UnderscoreESY_SY_EEEEENS4_13SM90_TMA_LOADENS4_14ComposedLayoutINS4_7SwizzleILi3ELi4ELi3EEENS4_18smem_ptr_flag_bitsILi8EEENSS_INS5_IJNSA_ILi8EEESG_EEENS5_IJSG_SB_EEEEEEEvNS4_8identityES11_S1B_vS1C_EENS_8epilogue10collective6detail29Sm90TmaWarpSpecializedAdapterINS1F_15DefaultEpilogueISI_SJ_SJ_NS1E_6thread17LinearCombinationISI_Li1EffLNS1J_9ScaleType4KindE0ELNS_15FloatRoundStyleE2ESI_EENS1_15EpilogueDefaultEEEEEvvEEEEvNT_6ParamsE,"ax",@progbits
	.align	128
.text._ZN7cutlass13device_kernelINS_4gemm6kernel13GemmUniversalIN4cute5tupleIJiiiiEEENS1_10collective13CollectiveMmaINS1_37MainloopSm90TmaGmmaWarpSpecializedFP8ILi5ENS5_IJNS4_1CILi1EEESB_SB_EEENS1_35KernelTmaWarpSpecializedCooperativeEEENS5_IJNSA_ILi256EEENSA_ILi128EEESG_EEENS_12float_e5m2_tENS5_IJlSB_lEEESI_SJ_NS4_8TiledMMAINS4_8MMA_AtomIJNS4_4SM904GMMA31MMA_64x128x32_F32E5M2E5M2_SS_TNILNSN_7ScaleInE1ELSP_1EEEEEENS4_6LayoutINS5_IJNSA_ILi2EEESB_SB_EEENS5_IJSB_NSA_ILi0EEESV_EEEEENS5_IJNS4_10UnderscoreESY_SY_EEEEENS4_13SM90_TMA_LOADENS4_14ComposedLayoutINS4_7SwizzleILi3ELi4ELi3EEENS4_18smem_ptr_flag_bitsILi8EEENSS_INS5_IJNSA_ILi8EEESG_EEENS5_IJSG_SB_EEEEEEEvNS4_8identityES11_S1B_vS1C_EENS_8epilogue10collective6detail29Sm90TmaWarpSpecializedAdapterINS1F_15DefaultEpilogueISI_SJ_SJ_NS1E_6thread17LinearCombinationISI_Li1EffLNS1J_9ScaleType4KindE0ELNS_15FloatRoundStyleE2ESI_EENS1_15EpilogueDefaultEEEEEvvEEEEvNT_6ParamsE:
        .type           _ZN7cutlass13device_kernelINS_4gemm6kernel13GemmUniversalIN4cute5tupleIJiiiiEEENS1_10collective13CollectiveMmaINS1_37MainloopSm90TmaGmmaWarpSpecializedFP8ILi5ENS5_IJNS4_1CILi1EEESB_SB_EEENS1_35KernelTmaWarpSpecializedCooperativeEEENS5_IJNSA_ILi256EEENSA_ILi128EEESG_EEENS_12float_e5m2_tENS5_IJlSB_lEEESI_SJ_NS4_8TiledMMAINS4_8MMA_AtomIJNS4_4SM904GMMA31MMA_64x128x32_F32E5M2E5M2_SS_TNILNSN_7ScaleInE1ELSP_1EEEEEENS4_6LayoutINS5_IJNSA_ILi2EEESB_SB_EEENS5_IJSB_NSA_ILi0EEESV_EEEEENS5_IJNS4_10UnderscoreESY_SY_EEEEENS4_13SM90_TMA_LOADENS4_14ComposedLayoutINS4_7SwizzleILi3ELi4ELi3EEENS4_18smem_ptr_flag_bitsILi8EEENSS_INS5_IJNSA_ILi8EEESG_EEENS5_IJSG_SB_EEEEEEEvNS4_8identityES11_S1B_vS1C_EENS_8epilogue10collective6detail29Sm90TmaWarpSpecializedAdapterINS1F_15DefaultEpilogueISI_SJ_SJ_NS1E_6thread17LinearCombinationISI_Li1EffLNS1J_9ScaleType4KindE0ELNS_15FloatRoundStyleE2ESI_EENS1_15EpilogueDefaultEEEEEvvEEEEvNT_6ParamsE,@function
        .size           _ZN7cutlass13device_kernelINS_4gemm6kernel13GemmUniversalIN4cute5tupleIJiiiiEEENS1_10collective13CollectiveMmaINS1_37MainloopSm90TmaGmmaWarpSpecializedFP8ILi5ENS5_IJNS4_1CILi1EEESB_SB_EEENS1_35KernelTmaWarpSpecializedCooperativeEEENS5_IJNSA_ILi256EEENSA_ILi128EEESG_EEENS_12float_e5m2_tENS5_IJlSB_lEEESI_SJ_NS4_8TiledMMAINS4_8MMA_AtomIJNS4_4SM904GMMA31MMA_64x128x32_F32E5M2E5M2_SS_TNILNSN_7ScaleInE1ELSP_1EEEEEENS4_6LayoutINS5_IJNSA_ILi2EEESB_SB_EEENS5_IJSB_NSA_ILi0EEESV_EEEEENS5_IJNS4_10UnderscoreESY_SY_EEEEENS4_13SM90_TMA_LOADENS4_14ComposedLayoutINS4_7SwizzleILi3ELi4ELi3EEENS4_18smem_ptr_flag_bitsILi8EEENSS_INS5_IJNSA_ILi8EEESG_EEENS5_IJSG_SB_EEEEEEEvNS4_8identityES11_S1B_vS1C_EENS_8epilogue10collective6detail29Sm90TmaWarpSpecializedAdapterINS1F_15DefaultEpilogueISI_SJ_SJ_NS1E_6thread17LinearCombinationISI_Li1EffLNS1J_9ScaleType4KindE0ELNS_15FloatRoundStyleE2ESI_EENS1_15EpilogueDefaultEEEEEvvEEEEvNT_6ParamsE,(.L_x_331 - _ZN7cutlass13device_kernelINS_4gemm6kernel13GemmUniversalIN4cute5tupleIJiiiiEEENS1_10collective13CollectiveMmaINS1_37MainloopSm90TmaGmmaWarpSpecializedFP8ILi5ENS5_IJNS4_1CILi1EEESB_SB_EEENS1_35KernelTmaWarpSpecializedCooperativeEEENS5_IJNSA_ILi256EEENSA_ILi128EEESG_EEENS_12float_e5m2_tENS5_IJlSB_lEEESI_SJ_NS4_8TiledMMAINS4_8MMA_AtomIJNS4_4SM904GMMA31MMA_64x128x32_F32E5M2E5M2_SS_TNILNSN_7ScaleInE1ELSP_1EEEEEENS4_6LayoutINS5_IJNSA_ILi2EEESB_SB_EEENS5_IJSB_NSA_ILi0EEESV_EEEEENS5_IJNS4_10UnderscoreESY_SY_EEEEENS4_13SM90_TMA_LOADENS4_14ComposedLayoutINS4_7SwizzleILi3ELi4ELi3EEENS4_18smem_ptr_flag_bitsILi8EEENSS_INS5_IJNSA_ILi8EEESG_EEENS5_IJSG_SB_EEEEEEEvNS4_8identityES11_S1B_vS1C_EENS_8epilogue10collective6detail29Sm90TmaWarpSpecializedAdapterINS1F_15DefaultEpilogueISI_SJ_SJ_NS1E_6thread17LinearCombinationISI_Li1EffLNS1J_9ScaleType4KindE0ELNS_15FloatRoundStyleE2ESI_EENS1_15EpilogueDefaultEEEEEvvEEEEvNT_6ParamsE)
        .other          _ZN7cutlass13device_kernelINS_4gemm6kernel13GemmUniversalIN4cute5tupleIJiiiiEEENS1_10collective13CollectiveMmaINS1_37MainloopSm90TmaGmmaWarpSpecializedFP8ILi5ENS5_IJNS4_1CILi1EEESB_SB_EEENS1_35KernelTmaWarpSpecializedCooperativeEEENS5_IJNSA_ILi256EEENSA_ILi128EEESG_EEENS_12float_e5m2_tENS5_IJlSB_lEEESI_SJ_NS4_8TiledMMAINS4_8MMA_AtomIJNS4_4SM904GMMA31MMA_64x128x32_F32E5M2E5M2_SS_TNILNSN_7ScaleInE1ELSP_1EEEEEENS4_6LayoutINS5_IJNSA_ILi2EEESB_SB_EEENS5_IJSB_NSA_ILi0EEESV_EEEEENS5_IJNS4_10UnderscoreESY_SY_EEEEENS4_13SM90_TMA_LOADENS4_14ComposedLayoutINS4_7SwizzleILi3ELi4ELi3EEENS4_18smem_ptr_flag_bitsILi8EEENSS_INS5_IJNSA_ILi8EEESG_EEENS5_IJSG_SB_EEEEEEEvNS4_8identityES11_S1B_vS1C_EENS_8epilogue10collective6detail29Sm90TmaWarpSpecializedAdapterINS1F_15DefaultEpilogueISI_SJ_SJ_NS1E_6thread17LinearCombinationISI_Li1EffLNS1J_9ScaleType4KindE0ELNS_15FloatRoundStyleE2ESI_EENS1_15EpilogueDefaultEEEEEvvEEEEvNT_6ParamsE,@"STO_CUDA_ENTRY STV_DEFAULT"
_ZN7cutlass13device_kernelINS_4gemm6kernel13GemmUniversalIN4cute5tupleIJiiiiEEENS1_10collective13CollectiveMmaINS1_37MainloopSm90TmaGmmaWarpSpecializedFP8ILi5ENS5_IJNS4_1CILi1EEESB_SB_EEENS1_35KernelTmaWarpSpecializedCooperativeEEENS5_IJNSA_ILi256EEENSA_ILi128EEESG_EEENS_12float_e5m2_tENS5_IJlSB_lEEESI_SJ_NS4_8TiledMMAINS4_8MMA_AtomIJNS4_4SM904GMMA31MMA_64x128x32_F32E5M2E5M2_SS_TNILNSN_7ScaleInE1ELSP_1EEEEEENS4_6LayoutINS5_IJNSA_ILi2EEESB_SB_EEENS5_IJSB_NSA_ILi0EEESV_EEEEENS5_IJNS4_10UnderscoreESY_SY_EEEEENS4_13SM90_TMA_LOADENS4_14ComposedLayoutINS4_7SwizzleILi3ELi4ELi3EEENS4_18smem_ptr_flag_bitsILi8EEENSS_INS5_IJNSA_ILi8EEESG_EEENS5_IJSG_SB_EEEEEEEvNS4_8identityES11_S1B_vS1C_EENS_8epilogue10collective6detail29Sm90TmaWarpSpecializedAdapterINS1F_15DefaultEpilogueISI_SJ_SJ_NS1E_6thread17LinearCombinationISI_Li1EffLNS1J_9ScaleType4KindE0ELNS_15FloatRoundStyleE2ESI_EENS1_15EpilogueDefaultEEEEEvvEEEEvNT_6ParamsE:
[----:B------:R-:W0:Y:S02]  /*0000*/  LDC R1, c[0x0][0x28] ;  /* 0x00000a00ff017b82 */ /* 0x000e240000000800 */
[----:B0-----:R-:W-:Y:S01]  /*0010*/  VIADD R1, R1, 0xffffff10 ;  /* 0xffffff1001017836 */ /* 0x001fe20000000000 */
[----:B------:R-:W0:Y:S01]  /*0020*/  S2R R2, SR_TID.X ;  /* 0x0000000000027919 */ /* 0x000e220000002100 */
[----:B------:R-:W-:Y:S01]  /*0030*/  ELECT P0, URZ, PT ;  /* 0x00000000003f782f */ /* 0x000fe20003800000 */
[----:B------:R-:W-:Y:S01]  /*0040*/  BSSY B0, `(.L_x_0) ;  /* 0x0000015000007945 */ /* 0x000fe20003800000 */
[--C-:B0-----:R-:W-:Y:S02]  /*0050*/  SHF.R.U32.HI R0, RZ, 0x5, R2.reuse ;  /* 0x00000005ff007819 */ /* 0x101fe40000011602 */
[----:B------:R-:W-:-:S03]  /*0060*/  SHF.R.U32.HI R2, RZ, 0x7, R2 ;  /* 0x00000007ff027819 */ /* 0x000fc60000011602 */
[----:B------:R-:W0:Y:S04]  /*0070*/  SHFL.IDX PT, R3, R0, RZ, 0x1f ;  /* 0x00001fff00037589 */ /* 0x000e2800000e0000 */
[----:B------:R-:W1:Y:S01]  /*0080*/  SHFL.IDX PT, R2, R2, RZ, 0x1f ;  /* 0x00001fff02027589 */ /* 0x000e6200000e0000 */
[----:B0-----:R-:W-:Y:S02]  /*0090*/  R2UR UR4, R3 ;  /* 0x00000000030472ca */ /* 0x001fe400000e0000 */
[----:B-1----:R-:W-:-:S11]  /*00a0*/  R2UR UR6, R2 ;  /* 0x00000000020672ca */ /* 0x002fd600000e0000 */
[----:B------:R-:W-:Y:S02]  /*00b0*/  USHF.R.S32.HI UR5, URZ, 0x1f, UR4 ;  /* 0x0000001f3f057899 */ /* 0x000fe40008011404 */
[----:B------:R-:W-:Y:S02]  /*00c0*/  ISETP.NE.OR P0, PT, RZ, UR4, !P0 ;  /* 0x00000004ff007c0c */ /* 0x000fe4000c705670 */
[----:B------:R-:W-:-:S04]  /*00d0*/  ULEA.HI UR5, UR5, UR4, URZ, 0x2 ;  /* 0x0000000405057291 */ /* 0x000fc8000f8f103f */
[----:B------:R-:W-:-:S04]  /*00e0*/  ULOP3.LUT UR5, UR5, 0xfffffffc, URZ, 0xc0, !UPT ;  /* 0xfffffffc05057892 */ /* 0x000fc8000f8ec03f */
[----:B------:R-:W-:-:S03]  /*00f0*/  UIADD3 UR8, UR4, -UR5, URZ ;  /* 0x8000000504087290 */ /* 0x000fc6000fffe03f */
[----:B------:R-:W-:Y:S09]  /*0100*/  @P0 BRA `(.L_x_1) ;  /* 0x0000000000200947 */ /* 0x000ff20003800000 */
[----:B------:R-:W-:Y:S02]  /*0110*/  ULDC.64 UR4, c[0x0][0x198] ;  /* 0x0000660000047ab9 */ /* 0x000fe40000000a00 */
[----:B------:R-:W-:Y:S02]  /*0120*/  UIADD3 UR10, UP0, UR4, 0xf0, URZ ;  /* 0x000000f0040a7890 */ /* 0x000fe4000ff1e03f */
[----:B------:R-:W-:Y:S02]  /*0130*/  UIADD3 UR4, UP1, UR4, 0x1f0, URZ ;  /* 0x000001f004047890 */ /* 0x000fe4000ff3e03f */
[----:B------:R-:W-:Y:S02]  /*0140*/  UIADD3.X UR11, URZ, UR5, URZ, UP0, !UPT ;  /* 0x000000053f0b7290 */ /* 0x000fe400087fe43f */
[----:B------:R-:W-:-:S07]  /*0150*/  UIADD3.X UR5, URZ, UR5, URZ, UP1, !UPT ;  /* 0x000000053f057290 */ /* 0x000fce0008ffe43f */
[----:B------:R0:W-:Y:S02]  /*0160*/  UTMACCTL.PF [UR10] ;  /* 0x000000000a0079b9 */ /* 0x0001e40008040000 */
[----:B------:R0:W-:Y:S02]  /*0170*/  UTMACCTL.PF [UR4] ;  /* 0x00000000040079b9 */ /* 0x0001e40008040000 */
[----:B0-----:R-:W-:Y:S01]  /*0180*/  NOP ;  /* 0x0000000000007918 */ /* 0x001fe20000000000 */
.L_x_1:
[----:B------:R-:W-:Y:S05]  /*0190*/  BSYNC B0 ;  /* 0x0000000000007941 */ /* 0x000fea0003800000 */
.L_x_0:
[----:B------:R-:W0:Y:S01]  /*01a0*/  SHFL.IDX PT, R2, R0, RZ, 0x1f ;  /* 0x00001fff00027589 */ /* 0x000e2200000e0000 */
[----:B------:R-:W-:Y:S01]  /*01b0*/  UISETP.NE.AND UP0, UPT, UR8, 0x3, UPT ;  /* 0x000000030800788c */ /* 0x000fe2000bf05270 */
[----:B------:R-:W-:Y:S01]  /*01c0*/  ISETP.NE.AND P1, PT, RZ, UR6, PT ;  /* 0x00000006ff007c0c */ /* 0x000fe2000bf25270 */
[----:B------:R-:W-:Y:S02]  /*01d0*/  UIADD3 UR10, UR6, -0x1, URZ ;  /* 0xffffffff060a7890 */ /* 0x000fe4000fffe03f */
[----:B------:R-:W-:Y:S02]  /*01e0*/  UISETP.EQ.OR UP0, UPT, UR8, URZ, !UP0 ;  /* 0x0000003f0800728c */ /* 0x000fe4000c702670 */
[----:B------:R-:W-:Y:S02]  /*01f0*/  UISETP.GE.U32.AND UP1, UPT, UR10, 0x2, UPT ;  /* 0x000000020a00788c */ /* 0x000fe4000bf26070 */
[----:B------:R-:W-:-:S04]  /*0200*/  UISETP.EQ.AND UP0, UPT, UR6, URZ, UP0 ;  /* 0x0000003f0600728c */ /* 0x000fc80008702270 */
[----:B------:R-:W-:-:S04]  /*0210*/  USEL UR13, URZ, 0x1, !UP0 ;  /* 0x000000013f0d7887 */ /* 0x000fc8000c000000 */
[----:B------:R-:W-:Y:S01]  /*0220*/  USEL UR13, UR13, 0x2, UP1 ;  /* 0x000000020d0d7887 */ /* 0x000fe20008800000 */
[----:B0-----:R-:W-:-:S13]  /*0230*/  ISETP.NE.AND P0, PT, R2, RZ, PT ;  /* 0x000000ff0200720c */ /* 0x001fda0003f05270 */
[----:B------:R-:W-:Y:S05]  /*0240*/  @P0 BRA `(.L_x_2) ;  /* 0x0000000000600947 */ /* 0x000fea0003800000 */
[----:B------:R-:W0:Y:S01]  /*0250*/  S2UR UR9, SR_CgaCtaId ;  /* 0x00000000000979c3 */ /* 0x000e220000008800 */
[----:B------:R-:W-:Y:S01]  /*0260*/  UMOV UR4, 0x400 ;  /* 0x0000040000047882 */ /* 0x000fe20000000000 */
[----:B------:R-:W-:Y:S01]  /*0270*/  UMOV UR5, 0x1 ;  /* 0x0000000100057882 */ /* 0x000fe20000000000 */
[----:B------:R-:W-:Y:S01]  /*0280*/  UMOV UR6, 0x100 ;  /* 0x0000010000067882 */ /* 0x000fe20000000000 */
[----:B------:R-:W-:Y:S01]  /*0290*/  ELECT P0, URZ, PT ;  /* 0x00000000003f782f */ /* 0x000fe20003800000 */
[----:B------:R-:W-:-:S04]  /*02a0*/  UIADD3 UR6, -UR6, 0x100000, URZ ;  /* 0x0010000006067890 */ /* 0x000fc8000fffe13f */
[----:B------:R-:W-:Y:S02]  /*02b0*/  USHF.L.U32 UR7, UR6, 0xb, URZ ;  /* 0x0000000b06077899 */ /* 0x000fe4000800063f */
[----:B------:R-:W-:Y:S02]  /*02c0*/  USHF.L.U32 UR6, UR6, 0x1, URZ ;  /* 0x0000000106067899 */ /* 0x000fe4000800063f */
[----:B0-----:R-:W-:Y:S02]  /*02d0*/  ULEA UR9, UR9, UR4, 0x18 ;  /* 0x0000000409097291 */ /* 0x001fe4000f8ec03f */
[----:B------:R-:W-:-:S04]  /*02e0*/  UIADD3 UR4, -UR5, 0x100000, URZ ;  /* 0x0010000005047890 */ /* 0x000fc8000fffe13f */
[----:B------:R-:W-:Y:S02]  /*02f0*/  USHF.L.U32 UR5, UR4, 0xb, URZ ;  /* 0x0000000b04057899 */ /* 0x000fe4000800063f */
[----:B------:R-:W-:Y:S01]  /*0300*/  USHF.L.U32 UR4, UR4, 0x1, URZ ;  /* 0x0000000104047899 */ /* 0x000fe2000800063f */
[----:B------:R-:W0:Y:S11]  /*0310*/  FENCE.VIEW.ASYNC.S ;  /* 0x00000000000073c6 */ /* 0x000e360000000000 */
[----:B0-----:R0:W1:Y:S01]  /*0320*/  SYNCS.EXCH.64 URZ, [UR9], UR4 ;  /* 0x00000004093f75b2 */ /* 0x0010620008000100 */
[----:B------:R0:W2:Y:S01]  /*0330*/  SYNCS.EXCH.64 URZ, [UR9+0x28], UR6 ;  /* 0x00002806093f75b2 */ /* 0x0000a20008000100 */
[----:B------:R0:W3:Y:S01]  /*0340*/  SYNCS.EXCH.64 URZ, [UR9+0x8], UR4 ;  /* 0x00000804093f75b2 */ /* 0x0000e20008000100 */
[----:B------:R0:W4:Y:S01]  /*0350*/  SYNCS.EXCH.64 URZ, [UR9+0x30], UR6 ;  /* 0x00003006093f75b2 */ /* 0x0001220008000100 */
[----:B------:R0:W0:Y:S01]  /*0360*/  SYNCS.EXCH.64 URZ, [UR9+0x10], UR4 ;  /* 0x00001004093f75b2 */ /* 0x0000220008000100 */
[----:B------:R0:W0:Y:S01]  /*0370*/  SYNCS.EXCH.64 URZ, [UR9+0x38], UR6 ;  /* 0x00003806093f75b2 */ /* 0x0000220008000100 */
[----:B------:R0:W0:Y:S01]  /*0380*/  SYNCS.EXCH.64 URZ, [UR9+0x18], UR4 ;  /* 0x00001804093f75b2 */ /* 0x0000220008000100 */
[----:B------:R0:W0:Y:S01]  /*0390*/  SYNCS.EXCH.64 URZ, [UR9+0x40], UR6 ;  /* 0x00004006093f75b2 */ /* 0x0000220008000100 */
[----:B------:R0:W0:Y:S01]  /*03a0*/  SYNCS.EXCH.64 URZ, [UR9+0x20], UR4 ;  /* 0x00002004093f75b2 */ /* 0x0000220008000100 */
[----:B------:R0:W0:Y:S01]  /*03b0*/  SYNCS.EXCH.64 URZ, [UR9+0x48], UR6 ;  /* 0x00004806093f75b2 */ /* 0x0000220008000100 */
[----:B------:R-:W-:Y:S01]  /*03c0*/  NOP ;  /* 0x0000000000007918 */ /* 0x000fe20000000000 */
.L_x_2:
[----:B------:R-:W5:Y:S01]  /*03d0*/  SHFL.IDX PT, R0, R0, RZ, 0x1f ;  /* 0x00001fff00007589 */ /* 0x000f6200000e0000 */
[----:B------:R-:W1:Y:S01]  /*03e0*/  LDC R2, c[0x0][0x65c] ;  /* 0x00019700ff027b82 */ /* 0x000e620000000800 */
[----:B------:R-:W-:Y:S01]  /*03f0*/  ELECT P0, URZ, PT ;  /* 0x00000000003f782f */ /* 0x000fe20003800000 */
[----:B------:R-:W-:Y:S01]  /*0400*/  IMAD.MOV.U32 R3, RZ, RZ, RZ ;  /* 0x000000ffff037224 */ /* 0x000fe200078e00ff */
[----:B0-----:R-:W-:Y:S01]  /*0410*/  UMOV UR4, 0x20 ;  /* 0x0000002000047882 */ /* 0x001fe20000000000 */
[----:B------:R-:W-:Y:S01]  /*0420*/  NOP ;  /* 0x0000000000007918 */ /* 0x000fe20000000000 */
[----:B------:R-:W-:Y:S01]  /*0430*/  NOP ;  /* 0x0000000000007918 */ /* 0x000fe20000000000 */
[----:B-----5:R-:W-:Y:S02]  /*0440*/  ISETP.NE.OR P0, PT, R0, RZ, !P0 ;  /* 0x000000ff0000720c */ /* 0x020fe40004705670 */
[----:B-1----:R-:W-:Y:S01]  /*0450*/  ISETP.NE.AND P4, PT, R2, 0x1, PT ;  /* 0x000000010200780c */ /* 0x002fe20003f85270 */
[----:B------:R-:W0:Y:S01]  /*0460*/  S2R R0, SR_CTAID.Y ;  /* 0x0000000000007919 */ /* 0x000e220000002600 */
[----:B------:R-:W1:Y:S09]  /*0470*/  S2R R2, SR_CTAID.X ;  /* 0x0000000000027919 */ /* 0x000e720000002500 */
[----:B------:R-:W-:Y:S01]  /*0480*/  VOTEU.ALL UP0, P0 ;  /* 0x00000000003f7886 */ /* 0x000fe20000000000 */
[----:B------:R-:W-:Y:S01]  /*0490*/  VOTEU.ALL UP1, P0 ;  /* 0x00000000003f7886 */ /* 0x000fe20000020000 */
[----:B------:R-:W1:Y:S01]  /*04a0*/  @P4 LDC R7, c[0x0][0x10] ;  /* 0x00000400ff074b82 */ /* 0x000e620000000800 */
[----:B------:R-:W-:-:S02]  /*04b0*/  @P4 IMAD.MOV.U32 R5, RZ, RZ, RZ ;  /* 0x000000ffff054224 */ /* 0x000fc400078e00ff */
[----:B------:R-:W-:Y:S01]  /*04c0*/  @P4 IMAD.MOV.U32 R11, RZ, RZ, RZ ;  /* 0x000000ffff0b4224 */ /* 0x000fe200078e00ff */
[----:B------:R-:W-:Y:S01]  /*04d0*/  @!UP0 UMOV UR6, 0x400 ;  /* 0x0000040000068882 */ /* 0x000fe20000000000 */
[----:B------:R-:W-:-:S04]  /*04e0*/  @!UP0 UIADD3 UR4, -UR4, 0x100000, URZ ;  /* 0x0010000004048890 */ /* 0x000fc8000fffe13f */
[----:B------:R-:W-:Y:S02]  /*04f0*/  @!UP0 USHF.L.U32 UR5, UR4, 0xb, URZ ;  /* 0x0000000b04058899 */ /* 0x000fe4000800063f */
[----:B------:R-:W-:Y:S01]  /*0500*/  @!UP0 USHF.L.U32 UR4, UR4, 0x1, URZ ;  /* 0x0000000104048899 */ /* 0x000fe2000800063f */
[----:B------:R-:W5:Y:S08]  /*0510*/  @!P4 LDC R9, c[0x0][0xc] ;  /* 0x00000300ff09cb82 */ /* 0x000f700000000800 */
[----:B------:R-:W2:Y:S01]  /*0520*/  @!UP0 S2UR UR7, SR_CgaCtaId ;  /* 0x00000000000789c3 */ /* 0x000ea20000008800 */
[----:B0-----:R-:W-:-:S04]  /*0530*/  @P4 IMAD.MOV.U32 R4, RZ, RZ, R0 ;  /* 0x000000ffff044224 */ /* 0x001fc800078e0000 */
[----:B-1----:R-:W-:-:S04]  /*0540*/  @P4 IMAD.WIDE.U32 R6, R2, R7, R4 ;  /* 0x0000000702064225 */ /* 0x002fc800078e0004 */
[----:B------:R-:W-:Y:S02]  /*0550*/  @P4 IMAD.MOV.U32 R16, RZ, RZ, R6 ;  /* 0x000000ffff104224 */ /* 0x000fe400078e0006 */
[----:B------:R-:W-:Y:S02]  /*0560*/  @P4 IMAD.IADD R17, R7, 0x1, R11 ;  /* 0x0000000107114824 */ /* 0x000fe400078e020b */
[----:B-----5:R-:W-:-:S04]  /*0570*/  @!P4 IMAD.WIDE.U32 R4, R9, R0, R2 ;  /* 0x000000000904c225 */ /* 0x020fc800078e0002 */
[----:B------:R-:W-:Y:S02]  /*0580*/  @!P4 IMAD.MOV.U32 R16, RZ, RZ, R4 ;  /* 0x000000ffff10c224 */ /* 0x000fe400078e0004 */
[----:B------:R-:W-:Y:S01]  /*0590*/  @!P4 IMAD.MOV.U32 R17, RZ, RZ, R5 ;  /* 0x000000ffff11c224 */ /* 0x000fe200078e0005 */
[----:B--2---:R-:W-:Y:S02]  /*05a0*/  @!UP0 ULEA UR6, UR7, UR6, 0x18 ;  /* 0x0000000607068291 */ /* 0x004fe4000f8ec03f */
[----:B------:R0:W-:Y:S01]  /*05b0*/  STL [R1+0x74], R16 ;  /* 0x0000741001007387 */ /* 0x0001e20000100800 */
[----:B------:R-:W-:-:S03]  /*05c0*/  VOTEU.ALL UP0, P0 ;  /* 0x00000000003f7886 */ /* 0x000fc60000000000 */
[----:B------:R0:W-:Y:S04]  /*05d0*/  STL [R1+0x70], R17 ;  /* 0x0000701101007387 */ /* 0x0001e80000100800 */
[----:B------:R-:W1:Y:S02]  /*05e0*/  FENCE.VIEW.ASYNC.S ;  /* 0x00000000000073c6 */ /* 0x000e640000000000 */
[----:B-1----:R0:W3:Y:S01]  /*05f0*/  @!UP0 SYNCS.EXCH.64 URZ, [UR6+0x60], UR4 ;  /* 0x00006004063f85b2 */ /* 0x0020e20008000100 */
[----:B------:R0:W3:Y:S01]  /*0600*/  @!UP1 SYNCS.EXCH.64 URZ, [UR6+0x68], UR4 ;  /* 0x00006804063f95b2 */ /* 0x0000e20008000100 */
[----:B------:R-:W-:Y:S01]  /*0610*/  NOP ;  /* 0x0000000000007918 */ /* 0x000fe20000000000 */
[----:B---34-:R-:W-:Y:S06]  /*0620*/  BAR.SYNC.DEFER_BLOCKING 0x0 ;  /* 0x0000000000007b1d */ /* 0x018fec0000010000 */
[----:B0-----:R-:W-:Y:S05]  /*0630*/  @!P1 BRA `(.L_x_3) ;  /* 0x000000e400849947 */ /* 0x001fea0003800000 */
[----:B------:R-:W-:-:S06]  /*0640*/  UISETP.GT.U32.AND UP0, UPT, UR10, 0x1, UPT ;  /* 0x000000010a00788c */ /* 0x000fcc000bf04070 */
[----:B------:R-:W-:-:S13]  /*0650*/  PLOP3.LUT P0, PT, PT, PT, UP0, 0x80, 0x0 ;  /* 0x000000000000781c */ /* 0x000fda0003f0f008 */
[----:B------:R-:W-:Y:S05]  /*0660*/  @P0 EXIT ;  /* 0x000000000000094d */ /* 0x000fea0003800000 */
[----:B------:R-:W-:Y:S01]  /*0670*/  IMAD.MOV.U32 R6, RZ, RZ, -0x1 ;  /* 0xffffffffff067424 */ /* 0x000fe200078e00ff */
[----:B------:R-:W-:Y:S01]  /*0680*/  ULDC.64 UR4, c[0x0][0x650] ;  /* 0x0001940000047ab9 */ /* 0x000fe20000000a00 */
[----:B------:R-:W-:Y:S01]  /*0690*/  IMAD.MOV.U32 R5, RZ, RZ, -0x1 ;  /* 0xffffffffff057424 */ /* 0x000fe200078e00ff */
[----:B------:R-:W-:Y:S01]  /*06a0*/  ISETP.GE.U32.AND P0, PT, R16, UR4, PT ;  /* 0x0000000410007c0c */ /* 0x000fe2000bf06070 */
[----:B------:R-:W-:Y:S01]  /*06b0*/  UMOV UR12, 0xffffffff ;  /* 0xffffffff000c7882 */ /* 0x000fe20000000000 */
[----:B------:R0:W-:Y:S01]  /*06c0*/  STL [R1+0x7c], R6 ;  /* 0x00007c0601007387 */ /* 0x0001e20000100800 */
[----:B------:R-:W-:Y:S02]  /*06d0*/  PRMT R4, RZ, 0x7610, R4 ;  /* 0x00007610ff047816 */ /* 0x000fe40000000004 */
[----:B------:R-:W-:Y:S01]  /*06e0*/  ISETP.GE.U32.AND.EX P0, PT, R17, UR5, PT, P0 ;  /* 0x0000000511007c0c */ /* 0x000fe2000bf06100 */
[----:B------:R0:W-:-:S12]  /*06f0*/  STL [R1+0x78], R5 ;  /* 0x0000780501007387 */ /* 0x0001d80000100800 */
[----:B0-----:R-:W-:Y:S05]  /*0700*/  @P0 BRA `(.L_x_4) ;  /* 0x0000000400680947 */ /* 0x001fea0003800000 */
[----:B------:R-:W0:Y:S01]  /*0710*/  LDC.64 R12, c[0x0][0x628] ;  /* 0x00018a00ff0c7b82 */ /* 0x000e220000000a00 */
[----:B------:R-:W-:Y:S02]  /*0720*/  IMAD.MOV.U32 R4, RZ, RZ, R16 ;  /* 0x000000ffff047224 */ /* 0x000fe400078e0010 */
[----:B------:R-:W-:-:S05]  /*0730*/  IMAD.MOV.U32 R5, RZ, RZ, R17 ;  /* 0x000000ffff057224 */ /* 0x000fca00078e0011 */
[----:B------:R-:W1:Y:S08]  /*0740*/  LDC R10, c[0x0][0x630] ;  /* 0x00018c00ff0a7b82 */ /* 0x000e700000000800 */
[----:B------:R-:W2:Y:S01]  /*0750*/  LDC.64 R14, c[0x0][0x620] ;  /* 0x00018800ff0e7b82 */ /* 0x000ea20000000a00 */
[----:B0-----:R-:W-:-:S04]  /*0760*/  ISETP.NE.U32.AND P0, PT, R12, RZ, PT ;  /* 0x000000ff0c00720c */ /* 0x001fc80003f05070 */
[----:B------:R-:W-:-:S13]  /*0770*/  ISETP.NE.AND.EX P0, PT, R13, RZ, PT, P0 ;  /* 0x000000ff0d00720c */ /* 0x000fda0003f05300 */
[----:B-12---:R-:W-:Y:S05]  /*0780*/  @!P0 BRA `(.L_x_5) ;  /* 0x0000000000288947 */ /* 0x006fea0003800000 */
[----:B------:R-:W0:Y:S02]  /*0790*/  LDC R9, c[0x0][0x634] ;  /* 0x00018d00ff097b82 */ /* 0x000e240000000800 */
[----:B0-----:R-:W-:-:S05]  /*07a0*/  IADD3 R9, P0, R16, R9, RZ ;  /* 0x0000000910097210 */ /* 0x001fca0007f1e0ff */
[----:B------:R-:W-:-:S04]  /*07b0*/  IMAD.X R11, RZ, RZ, R17, P0 ;  /* 0x000000ffff0b7224 */ /* 0x000fc800000e0611 */
[----:B------:R-:W-:-:S04]  /*07c0*/  IMAD.WIDE.U32 R4, R11, R12, RZ ;  /* 0x0000000c0b047225 */ /* 0x000fc800078e00ff */
[----:B------:R-:W-:-:S04]  /*07d0*/  IMAD.WIDE.U32 R6, P0, R9, R13, R4 ;  /* 0x0000000d09067225 */ /* 0x000fc80007800004 */
[----:B------:R-:W-:-:S04]  /*07e0*/  IMAD.WIDE.U32 R4, R9, R12, RZ ;  /* 0x0000000c09047225 */ /* 0x000fc800078e00ff */
[----:B------:R-:W-:Y:S01]  /*07f0*/  IMAD.X R9, RZ, RZ, RZ, P0 ;  /* 0x000000ffff097224 */ /* 0x000fe200000e06ff */
[----:B------:R-:W-:Y:S01]  /*0800*/  IADD3 RZ, P0, R5, R6, RZ ;  /* 0x0000000605ff7210 */ /* 0x000fe20007f1e0ff */
[----:B------:R-:W-:-:S04]  /*0810*/  IMAD.MOV.U32 R8, RZ, RZ, R7 ;  /* 0x000000ffff087224 */ /* 0x000fc800078e0007 */
[----:B------:R-:W-:-:S08]  /*0820*/  IMAD.WIDE.U32.X R4, R11, R13, R8, P0 ;  /* 0x0000000d0b047225 */ /* 0x000fd000000e0408 */
.L_x_5:
[-CC-:B------:R-:W-:Y:S01]  /*0830*/  SHF.R.U64 R24, R4, R10.reuse, R5.reuse ;  /* 0x0000000a04187219 */ /* 0x180fe20000001205 */
[----:B------:R-:W0:Y:S01]  /*0840*/  LDC R8, c[0x0][0x618] ;  /* 0x00018600ff087b82 */ /* 0x000e220000000800 */
[----:B------:R-:W-:Y:S01]  /*0850*/  SHF.R.U32.HI R4, RZ, R10, R5 ;  /* 0x0000000aff047219 */ /* 0x000fe20000011605 */
[----:B------:R-:W-:Y:S01]  /*0860*/  ULDC UR4, c[0x0][0x150] ;  /* 0x0000540000047ab9 */ /* 0x000fe20000000800 */
[----:B------:R-:W-:Y:S01]  /*0870*/  IADD3 R9, P0, RZ, -R24, RZ ;  /* 0x80000018ff097210 */ /* 0x000fe20007f1e0ff */
[----:B------:R-:W-:Y:S01]  /*0880*/  IMAD.MOV.U32 R5, RZ, RZ, R17 ;  /* 0x000000ffff057224 */ /* 0x000fe200078e0011 */
[----:B------:R-:W-:-:S03]  /*0890*/  I2FP.F32.U32 R3, R2 ;  /* 0x0000000200037245 */ /* 0x000fc60000201000 */
[----:B------:R-:W1:Y:S01]  /*08a0*/  LDC.64 R18, c[0x0][0x640] ;  /* 0x00019000ff127b82 */ /* 0x000e620000000a00 */
[----:B------:R-:W-:Y:S02]  /*08b0*/  IMAD.X R11, RZ, RZ, ~R4, P0 ;  /* 0x000000ffff0b7224 */ /* 0x000fe400000e0e04 */
[----:B------:R-:W-:Y:S01]  /*08c0*/  FMUL R3, R3, UR4 ;  /* 0x0000000403037c20 */ /* 0x000fe20008400000 */
[----:B------:R-:W-:Y:S01]  /*08d0*/  IMAD.MOV.U32 R4, RZ, RZ, R16 ;  /* 0x000000ffff047224 */ /* 0x000fe200078e0010 */
[----:B------:R-:W-:Y:S01]  /*08e0*/  ULDC UR4, c[0x0][0x154] ;  /* 0x0000550000047ab9 */ /* 0x000fe20000000800 */
[-C--:B------:R-:W-:Y:S02]  /*08f0*/  IMAD R6, R11, R14.reuse, RZ ;  /* 0x0000000e0b067224 */ /* 0x080fe400078e02ff */
[C---:B------:R-:W-:Y:S01]  /*0900*/  IMAD.WIDE.U32 R4, R9.reuse, R14, R4 ;  /* 0x0000000e09047225 */ /* 0x040fe200078e0004 */
[----:B------:R-:W2:Y:S01]  /*0910*/  LDC R10, c[0x0][0x608] ;  /* 0x00018200ff0a7b82 */ /* 0x000ea20000000800 */
[----:B------:R-:W3:Y:S02]  /*0920*/  F2I.U32.TRUNC.NTZ R3, R3 ;  /* 0x0000000300037305 */ /* 0x000ee4000020f000 */
[----:B------:R-:W-:-:S04]  /*0930*/  IMAD R9, R9, R15, R6 ;  /* 0x0000000f09097224 */ /* 0x000fc800078e0206 */
[----:B------:R-:W-:Y:S01]  /*0940*/  IMAD.IADD R5, R5, 0x1, R9 ;  /* 0x0000000105057824 */ /* 0x000fe200078e0209 */
[----:B------:R-:W4:Y:S01]  /*0950*/  LDC R7, c[0x0][0x144] ;  /* 0x00005100ff077b82 */ /* 0x000f220000000800 */
[----:B------:R-:W-:-:S03]  /*0960*/  IMAD.MOV.U32 R9, RZ, RZ, 0x1 ;  /* 0x00000001ff097424 */ /* 0x000fc600078e00ff */
[----:B0-----:R-:W-:Y:S02]  /*0970*/  SHF.R.U64 R12, R4, R8, R5 ;  /* 0x00000008040c7219 */ /* 0x001fe40000001205 */
[----:B------:R-:W-:Y:S02]  /*0980*/  I2FP.F32.U32 R4, R0 ;  /* 0x0000000000047245 */ /* 0x000fe40000201000 */
[----:B------:R-:W0:Y:S01]  /*0990*/  LDC R14, c[0x0][0x658] ;  /* 0x00019600ff0e7b82 */ /* 0x000e220000000800 */
[----:B-1----:R-:W-:Y:S01]  /*09a0*/  ISETP.NE.U32.AND P0, PT, R18, RZ, PT ;  /* 0x000000ff1200720c */ /* 0x002fe20003f05070 */
[----:B---3--:R-:W-:Y:S02]  /*09b0*/  IMAD.MOV R6, RZ, RZ, -R3 ;  /* 0x000000ffff067224 */ /* 0x008fe400078e0a03 */
[----:B------:R-:W-:Y:S01]  /*09c0*/  FMUL R4, R4, UR4 ;  /* 0x0000000404047c20 */ /* 0x000fe20008400000 */
[----:B------:R-:W-:Y:S01]  /*09d0*/  SHF.R.U32.HI R3, RZ, R8, R5 ;  /* 0x00000008ff037219 */ /* 0x000fe20000011605 */
[----:B------:R-:W-:Y:S01]  /*09e0*/  IMAD.MOV.U32 R5, RZ, RZ, -0x1 ;  /* 0xffffffffff057424 */ /* 0x000fe200078e00ff */
[----:B------:R-:W-:Y:S01]  /*09f0*/  ISETP.NE.AND.EX P0, PT, R19, RZ, PT, P0 ;  /* 0x000000ff1300720c */ /* 0x000fe20003f05300 */
[----:B------:R1:W3:Y:S01]  /*0a00*/  F2I.U32.TRUNC.NTZ R11, R4 ;  /* 0x00000004000b7305 */ /* 0x0002e2000020f000 */
[----:B------:R-:W1:Y:S01]  /*0a10*/  LDC R13, c[0x0][0x148] ;  /* 0x00005200ff0d7b82 */ /* 0x000e620000000800 */
[----:B--2---:R-:W-:-:S02]  /*0a20*/  SHF.R.U64 R23, R12, R10, R3 ;  /* 0x0000000a0c177219 */ /* 0x004fc40000001203 */
[----:B------:R-:W-:-:S05]  /*0a30*/  SHF.R.U32.HI R3, RZ, R10, R3 ;  /* 0x0000000aff037219 */ /* 0x000fca0000011603 */
[----:B------:R-:W2:Y:S01]  /*0a40*/  LDC R17, c[0x0][0x600] ;  /* 0x00018000ff117b82 */ /* 0x000ea20000000800 */
[----:B----4-:R-:W-:-:S07]  /*0a50*/  IMAD R8, R7, R6, R2 ;  /* 0x0000000607087224 */ /* 0x010fce00078e0202 */
[----:B------:R-:W4:Y:S01]  /*0a60*/  LDC R16, c[0x0][0x648] ;  /* 0x00019200ff107b82 */ /* 0x000f220000000800 */
[-C--:B0-----:R-:W-:Y:S02]  /*0a70*/  SHF.L.U32 R2, R5, R14.reuse, RZ ;  /* 0x0000000e05027219 */ /* 0x081fe400000006ff */
[--C-:B------:R-:W-:Y:S02]  /*0a80*/  SHF.R.U64 R22, R23, R14, R3.reuse ;  /* 0x0000000e17167219 */ /* 0x100fe40000001203 */
[----:B------:R-:W-:Y:S02]  /*0a90*/  LOP3.LUT R10, RZ, R2, RZ, 0x33, !PT ;  /* 0x00000002ff0a7212 */ /* 0x000fe400078e33ff */
[-C--:B------:R-:W-:Y:S01]  /*0aa0*/  SHF.R.U32.HI R3, RZ, R14.reuse, R3 ;  /* 0x0000000eff037219 */ /* 0x080fe20000011603 */
[----:B------:R-:W0:Y:S01]  /*0ab0*/  LDC R21, c[0x0][0x638] ;  /* 0x00018e00ff157b82 */ /* 0x000e220000000800 */
[----:B------:R-:W-:Y:S01]  /*0ac0*/  SHF.L.U32 R9, R9, R14, RZ ;  /* 0x0000000e09097219 */ /* 0x000fe200000006ff */
[----:B------:R-:W-:-:S06]  /*0ad0*/  IMAD.MOV.U32 R2, RZ, RZ, R22 ;  /* 0x000000ffff027224 */ /* 0x000fcc00078e0016 */
[----:B------:R-:W0:Y:S01]  /*0ae0*/  LDC R20, c[0x0][0x610] ;  /* 0x00018400ff147b82 */ /* 0x000e220000000800 */
[----:B-1-3--:R-:W-:Y:S05]  /*0af0*/  @!P0 BRA `(.L_x_6) ;  /* 0x0000000000288947 */ /* 0x00afea0003800000 */
[----:B------:R-:W1:Y:S02]  /*0b00*/  LDC R7, c[0x0][0x64c] ;  /* 0x00019300ff077b82 */ /* 0x000e640000000800 */
[----:B-1----:R-:W-:-:S05]  /*0b10*/  IADD3 R7, P0, R22, R7, RZ ;  /* 0x0000000716077210 */ /* 0x002fca0007f1e0ff */
        /* <DEDUP_REMOVED lines=8> */
.L_x_6:
[----:B----4-:R-:W-:Y:S01]  /*0ba0*/  SHF.R.U64 R2, R2, R16, R3 ;  /* 0x0000001002027219 */ /* 0x010fe20000001203 */
[----:B--2---:R-:W-:Y:S01]  /*0bb0*/  VIADD R3, R17, 0xffffffff ;  /* 0xffffffff11037836 */ /* 0x004fe20000000000 */
[----:B------:R-:W-:Y:S01]  /*0bc0*/  LOP3.LUT R10, R23, R10, RZ, 0xc0, !PT ;  /* 0x0000000a170a7212 */ /* 0x000fe200078ec0ff */
[----:B------:R-:W-:Y:S01]  /*0bd0*/  IMAD.MOV R11, RZ, RZ, -R11 ;  /* 0x000000ffff0b7224 */ /* 0x000fe200078e0a0b */
[----:B------:R-:W-:Y:S01]  /*0be0*/  R2UR UR12, R24 ;  /* 0x00000000180c72ca */ /* 0x000fe200000e0000 */
[----:B------:R-:W-:Y:S01]  /*0bf0*/  IMAD.MOV R4, RZ, RZ, -R2 ;  /* 0x000000ffff047224 */ /* 0x000fe200078e0a02 */
[----:B------:R-:W-:Y:S01]  /*0c00*/  LOP3.LUT R3, R12, R3, RZ, 0xc0, !PT ;  /* 0x000000030c037212 */ /* 0x000fe200078ec0ff */
[----:B------:R-:W-:Y:S02]  /*0c10*/  @P4 IMAD R8, R13, R11, R0 ;  /* 0x0000000b0d084224 */ /* 0x000fe400078e0200 */
[----:B------:R-:W-:Y:S02]  /*0c20*/  IMAD R9, R9, R2, R10 ;  /* 0x0000000209097224 */ /* 0x000fe400078e020a */
[----:B0-----:R-:W-:-:S02]  /*0c30*/  IMAD R0, R4, R21, R22 ;  /* 0x0000001504007224 */ /* 0x001fc400078e0216 */
[----:B------:R-:W-:Y:S02]  /*0c40*/  IMAD R8, R9, R20, R8 ;  /* 0x0000001409087224 */ /* 0x000fe400078e0208 */
[----:B------:R-:W-:Y:S02]  /*0c50*/  IMAD R3, R0, R17, R3 ;  /* 0x0000001100037224 */ /* 0x000fe400078e0203 */
[----:B------:R-:W-:-:S03]  /*0c60*/  IMAD.MOV.U32 R4, RZ, RZ, 0x1 ;  /* 0x00000001ff047424 */ /* 0x000fc600078e00ff */
[----:B------:R-:W-:Y:S02]  /*0c70*/  SEL R2, R3, R8, !P4 ;  /* 0x0000000803027207 */ /* 0x000fe40006000000 */
[----:B------:R-:W-:-:S03]  /*0c80*/  SEL R0, R8, R3, !P4 ;  /* 0x0000000308007207 */ /* 0x000fc60006000000 */
[----:B------:R0:W-:Y:S04]  /*0c90*/  STL [R1+0x78], R2 ;  /* 0x0000780201007387 */ /* 0x0001e80000100800 */
[----:B------:R0:W-:Y:S02]  /*0ca0*/  STL [R1+0x7c], R0 ;  /* 0x00007c0001007387 */ /* 0x0001e40000100800 */
.L_x_4:
[----:B------:R-:W-:-:S08]  /*0cb0*/  NOP ;  /* 0x0000000000007918 */ /* 0x000fd00000000000 */
[----:B------:R-:W1:Y:S02]  /*0cc0*/  USETMAXREG.TRY_ALLOC.CTAPOOL UP0, 0xe8 ;  /* 0x000000e8000079c8 */ /* 0x000e640008000600 */
[----:B-1----:R-:W-:-:S13]  /*0cd0*/  PLOP3.LUT P0, PT, PT, PT, UP0, 0x80, 0x0 ;  /* 0x000000000000781c */ /* 0x002fda0003f0f008 */
[----:B------:R-:W-:Y:S05]  /*0ce0*/  @!P0 BRA `(.L_x_4) ;  /* 0xfffffffc00f08947 */ /* 0x000fea000383ffff */
[----:B------:R-:W-:Y:S01]  /*0cf0*/  ULDC.64 UR4, c[0x0][0x598] ;  /* 0x0001660000047ab9 */ /* 0x000fe20000000a00 */
[----:B------:R-:W-:Y:S01]  /*0d00*/  ULDC.64 UR14, c[0x0][0x208] ;  /* 0x00008200000e7ab9 */ /* 0x000fe20000000a00 */
[----:B------:R-:W-:-:S04]  /*0d10*/  ISETP.NE.U32.AND P0, PT, RZ, UR4, PT ;  /* 0x00000004ff007c0c */ /* 0x000fc8000bf05070 */
[----:B------:R-:W-:-:S13]  /*0d20*/  ISETP.NE.AND.EX P0, PT, RZ, UR5, PT, P0 ;  /* 0x00000005ff007c0c */ /* 0x000fda000bf05300 */
[----:B------:R-:W-:Y:S05]  /*0d30*/  @!P0 BRA `(.L_x_7) ;  /* 0x0000000000208947 */ /* 0x000fea0003800000 */
[----:B0-----:R-:W0:Y:S02]  /*0d40*/  LDC.64 R2, c[0x0][0x598] ;  /* 0x00016600ff027b82 */ /* 0x001e240000000a00 */
[----:B0-----:R-:W2:Y:S02]  /*0d50*/  LDG.E.64 R2, desc[UR14][R2.64] ;  /* 0x0000000e02027981 */ /* 0x001ea4000c1e1b00 */
[----:B--2---:R-:W-:-:S04]  /*0d60*/  ISETP.NE.U32.AND P0, PT, R2, RZ, PT ;  /* 0x000000ff0200720c */ /* 0x004fc80003f05070 */
[----:B------:R-:W-:-:S13]  /*0d70*/  ISETP.NE.AND.EX P0, PT, R3, RZ, PT, P0 ;  /* 0x000000ff0300720c */ /* 0x000fda0003f05300 */
[----:B------:R-:W-:Y:S05]  /*0d80*/  @!P0 BRA `(.L_x_7) ;  /* 0x00000000000c8947 */ /* 0x000fea0003800000 */
[----:B------:R-:W2:Y:S02]  /*0d90*/  LD.E R2, desc[UR14][R2.64] ;  /* 0x0000000e02027980 */ /* 0x000ea4000c101900 */
[----:B--2---:R-:W-:Y:S01]  /*0da0*/  R2UR UR20, R2 ;  /* 0x00000000021472ca */ /* 0x004fe200000e0000 */
[----:B------:R-:W-:-:S14]  /*0db0*/  BRA `(.L_x_8) ;  /* 0x0000000000247947 */ /* 0x000fdc0003800000 */
.L_x_7:
[----:B------:R-:W-:Y:S02]  /*0dc0*/  ULDC.64 UR4, c[0x0][0x588] ;  /* 0x0001620000047ab9 */ /* 0x000fe40000000a00 */
[----:B------:R-:W-:-:S04]  /*0dd0*/  ISETP.NE.U32.AND P0, PT, RZ, UR4, PT ;  /* 0x00000004ff007c0c */ /* 0x000fc8000bf05070 */
[----:B------:R-:W-:-:S13]  /*0de0*/  ISETP.NE.AND.EX P0, PT, RZ, UR5, PT, P0 ;  /* 0x00000005ff007c0c */ /* 0x000fda000bf05300 */
[----:B------:R-:W-:Y:S05]  /*0df0*/  @!P0 BRA `(.L_x_9) ;  /* 0x0000000000108947 */ /* 0x000fea0003800000 */
[----:B0-----:R-:W0:Y:S02]  /*0e00*/  LDC.64 R2, c[0x0][0x588] ;  /* 0x00016200ff027b82 */ /* 0x001e240000000a00 */
[----:B0-----:R-:W2:Y:S02]  /*0e10*/  LDG.E R2, desc[UR14][R2.64] ;  /* 0x0000000e02027981 */ /* 0x001ea4000c1e1900 */
[----:B--2---:R-:W-:Y:S01]  /*0e20*/  R2UR UR20, R2 ;  /* 0x00000000021472ca */ /* 0x004fe200000e0000 */
[----:B------:R-:W-:-:S14]  /*0e30*/  BRA `(.L_x_8) ;  /* 0x0000000000047947 */ /* 0x000fdc0003800000 */
.L_x_9:
[----:B------:R-:W-:-:S05]  /*0e40*/  ULDC UR20, c[0x0][0x580] ;  /* 0x0001600000147ab9 */ /* 0x000fca0000000800 */
.L_x_8:
[----:B------:R-:W-:Y:S02]  /*0e50*/  ULDC.64 UR4, c[0x0][0x5a0] ;  /* 0x0001680000047ab9 */ /* 0x000fe40000000a00 */
        /* <DEDUP_REMOVED lines=11> */
.L_x_10:
        /* <DEDUP_REMOVED lines=8> */
.L_x_12:
[----:B------:R-:W-:-:S05]  /*0f90*/  ULDC UR21, c[0x0][0x584] ;  /* 0x0001610000157ab9 */ /* 0x000fca0000000800 */
.L_x_11:
[----:B------:R-:W-:-:S13]  /*0fa0*/  LOP3.LUT P0, RZ, R4, 0xff, RZ, 0xc0, !PT ;  /* 0x000000ff04ff7812 */ /* 0x000fda000780c0ff */
[----:B------:R-:W-:Y:S05]  /*0fb0*/  @!P0 EXIT ;  /* 0x000000000000894d */ /* 0x000fea0003800000 */
[----:B------:R-:W-:Y:S01]  /*0fc0*/  ULDC UR4, c[0x0][0x28c] ;  /* 0x0000a30000047ab9 */ /* 0x000fe20000000800 */
[----:B------:R-:W-:Y:S02]  /*0fd0*/  ULOP3.LUT UR22, UR13, 0x1, URZ, 0xfc, !UPT ;  /* 0x000000010d167892 */ /* 0x000fe4000f8efc3f */
[----:B------:R-:W-:-:S04]  /*0fe0*/  UIADD3 UR4, UR4, 0x7f, URZ ;  /* 0x0000007f04047890 */ /* 0x000fc8000fffe03f */
[----:B------:R-:W-:-:S04]  /*0ff0*/  USHF.R.S32.HI UR5, URZ, 0x1f, UR4 ;  /* 0x0000001f3f057899 */ /* 0x000fc80008011404 */
[----:B------:R-:W-:-:S03]  /*1000*/  ULEA.HI UR5, UR5, UR4, URZ, 0x7 ;  /* 0x0000000405057291 */ /* 0x000fc6000f8f383f */
[----:B------:R-:W-:Y:S01]  /*1010*/  UMOV UR4, URZ ;  /* 0x0000003f00047c82 */ /* 0x000fe20008000000 */
[----:B------:R-:W-:-:S03]  /*1020*/  USHF.R.S32.HI UR9, URZ, 0x7, UR5 ;  /* 0x000000073f097899 */ /* 0x000fc60008011405 */
[----:B------:R-:W-:-:S09]  /*1030*/  UMOV UR5, URZ ;  /* 0x0000003f00057c82 */ /* 0x000fd20008000000 */
.L_x_293:
[----:B0-----:R-:W0:Y:S01]  /*1040*/  S2R R0, SR_TID.X ;  /* 0x0000000000007919 */ /* 0x001e220000002100 */
[----:B-1----:R-:W1:Y:S01]  /*1050*/  S2UR UR18, SR_CgaCtaId ;  /* 0x00000000001279c3 */ /* 0x002e620000008800 */
[----:B------:R-:W-:Y:S01]  /*1060*/  UMOV UR17, 0x400 ;  /* 0x0000040000117882 */ /* 0x000fe20000000000 */
[----:B------:R-:W-:Y:S01]  /*1070*/  UMOV UR6, URZ ;  /* 0x0000003f00067c82 */ /* 0x000fe20008000000 */
[----:B------:R-:W-:Y:S01]  /*1080*/  STL [R1+0x6c], RZ ;  /* 0x00006cff01007387 */ /* 0x000fe20000100800 */
[----:B------:R-:W-:Y:S01]  /*1090*/  UMOV UR7, URZ ;  /* 0x0000003f00077c82 */ /* 0x000fe20008000000 */
[----:B------:R-:W-:Y:S01]  /*10a0*/  UMOV UR8, URZ ;  /* 0x0000003f00087c82 */ /* 0x000fe20008000000 */
[----:B------:R-:W-:Y:S01]  /*10b0*/  UMOV UR23, UR5 ;  /* 0x0000000500177c82 */ /* 0x000fe20008000000 */
[----:B------:R-:W-:Y:S01]  /*10c0*/  STL [R1+0x68], RZ ;  /* 0x000068ff01007387 */ /* 0x000fe20000100800 */
[----:B--2---:R-:W2:Y:S01]  /*10d0*/  LDC R2, c[0x0][0x28c] ;  /* 0x0000a300ff027b82 */ /* 0x004ea20000000800 */
[----:B------:R-:W-:Y:S01]  /*10e0*/  UMOV UR24, UR4 ;  /* 0x0000000400187c82 */ /* 0x000fe20008000000 */
[----:B------:R-:W-:Y:S01]  /*10f0*/  CS2R R4, SRZ ;  /* 0x0000000000047805 */ /* 0x000fe2000001ff00 */
[----:B------:R-:W-:Y:S01]  /*1100*/  STL [R1+0x64], RZ ;  /* 0x000064ff01007387 */ /* 0x000fe20000100800 */
[----:B------:R-:W-:-:S02]  /*1110*/  CS2R R6, SRZ ;  /* 0x0000000000067805 */ /* 0x000fc4000001ff00 */
[----:B------:R-:W-:Y:S02]  /*1120*/  CS2R R8, SRZ ;  /* 0x0000000000087805 */ /* 0x000fe4000001ff00 */
[----:B------:R-:W-:Y:S01]  /*1130*/  CS2R R10, SRZ ;  /* 0x00000000000a7805 */ /* 0x000fe2000001ff00 */
[----:B------:R-:W-:Y:S01]  /*1140*/  STL [R1+0x60], RZ ;  /* 0x000060ff01007387 */ /* 0x000fe20000100800 */
[----:B------:R-:W-:Y:S02]  /*1150*/  CS2R R12, SRZ ;  /* 0x00000000000c7805 */ /* 0x000fe4000001ff00 */
[----:B------:R-:W-:Y:S02]  /*1160*/  CS2R R14, SRZ ;  /* 0x00000000000e7805 */ /* 0x000fe4000001ff00 */
        /* <DEDUP_REMOVED lines=12> */
[----:B------:R-:W-:Y:S02]  /*1230*/  CS2R R162, SRZ ;  /* 0x0000000000a27805 */ /* 0x000fe4000001ff00 */
[----:B0-----:R-:W-:Y:S01]  /*1240*/  LOP3.LUT R0, R0, 0x80, RZ, 0xc0, !PT ;  /* 0x0000008000007812 */ /* 0x001fe200078ec0ff */
[----:B------:R-:W-:Y:S01]  /*1250*/  STL [R1+0x50], RZ ;  /* 0x000050ff01007387 */ /* 0x000fe20000100800 */
[----:B--2---:R-:W-:Y:S02]  /*1260*/  ISETP.GE.AND P0, PT, R2, 0x1, PT ;  /* 0x000000010200780c */ /* 0x004fe40003f06270 */
[----:B------:R-:W-:Y:S02]  /*1270*/  CS2R R2, SRZ ;  /* 0x0000000000027805 */ /* 0x000fe4000001ff00 */
[----:B------:R-:W-:Y:S01]  /*1280*/  SHF.R.U32.HI R0, RZ, 0x7, R0 ;  /* 0x00000007ff007819 */ /* 0x000fe20000011600 */
        /* <DEDUP_REMOVED lines=8> */
[----:B------:R-:W0:Y:S01]  /*1310*/  SHFL.IDX PT, R0, R0, RZ, 0x1f ;  /* 0x00001fff00007589 */ /* 0x000e2200000e0000 */
[----:B------:R-:W-:-:S02]  /*1320*/  CS2R R176, SRZ ;  /* 0x0000000000b07805 */ /* 0x000fc4000001ff00 */
[----:B------:R-:W-:Y:S02]  /*1330*/  CS2R R178, SRZ ;  /* 0x0000000000b27805 */ /* 0x000fe4000001ff00 */
[----:B------:R-:W-:Y:S01]  /*1340*/  CS2R R180, SRZ ;  /* 0x0000000000b47805 */ /* 0x000fe2000001ff00 */
[----:B------:R2:W-:Y:S01]  /*1350*/  STL [R1+0x44], RZ ;  /* 0x000044ff01007387 */ /* 0x0005e20000100800 */
[----:B------:R-:W-:Y:S02]  /*1360*/  CS2R R182, SRZ ;  /* 0x0000000000b67805 */ /* 0x000fe4000001ff00 */
[----:B------:R-:W-:Y:S02]  /*1370*/  CS2R R184, SRZ ;  /* 0x0000000000b87805 */ /* 0x000fe4000001ff00 */
[----:B------:R-:W-:Y:S01]  /*1380*/  CS2R R186, SRZ ;  /* 0x0000000000ba7805 */ /* 0x000fe2000001ff00 */
[----:B------:R2:W-:Y:S01]  /*1390*/  STL [R1+0x40], RZ ;  /* 0x000040ff01007387 */ /* 0x0005e20000100800 */
        /* <DEDUP_REMOVED lines=14> */
[----:B------:R-:W-:Y:S02]  /*1480*/  CS2R R210, SRZ ;  /* 0x0000000000d27805 */ /* 0x000fe4000001ff00 */
[----:B0-----:R-:W-:Y:S01]  /*1490*/  R2UR UR10, R0 ;  /* 0x00000000000a72ca */ /* 0x001fe200000e0000 */
[----:B------:R2:W-:Y:S01]  /*14a0*/  STL [R1+0x30], RZ ;  /* 0x000030ff01007387 */ /* 0x0005e20000100800 */
[----:B------:R-:W-:Y:S01]  /*14b0*/  IMAD.MOV.U32 R0, RZ, RZ, RZ ;  /* 0x000000ffff007224 */ /* 0x000fe200078e00ff */
[----:B------:R-:W-:-:S02]  /*14c0*/  CS2R R212, SRZ ;  /* 0x0000000000d47805 */ /* 0x000fc4000001ff00 */
[----:B------:R-:W-:Y:S01]  /*14d0*/  CS2R R214, SRZ ;  /* 0x0000000000d67805 */ /* 0x000fe2000001ff00 */
[----:B------:R2:W-:Y:S01]  /*14e0*/  STL [R1+0x2c], RZ ;  /* 0x00002cff01007387 */ /* 0x0005e20000100800 */
[----:B------:R-:W-:Y:S02]  /*14f0*/  CS2R R216, SRZ ;  /* 0x0000000000d87805 */ /* 0x000fe4000001ff00 */
[----:B------:R-:W-:Y:S02]  /*1500*/  CS2R R218, SRZ ;  /* 0x0000000000da7805 */ /* 0x000fe4000001ff00 */
[----:B------:R-:W-:Y:S01]  /*1510*/  CS2R R220, SRZ ;  /* 0x0000000000dc7805 */ /* 0x000fe2000001ff00 */
[----:B------:R2:W-:Y:S01]  /*1520*/  STL [R1+0x28], RZ ;  /* 0x000028ff01007387 */ /* 0x0005e20000100800 */
[----:B------:R-:W-:Y:S02]  /*1530*/  CS2R R222, SRZ ;  /* 0x0000000000de7805 */ /* 0x000fe4000001ff00 */
[----:B------:R-:W-:-:S02]  /*1540*/  CS2R R224, SRZ ;  /* 0x0000000000e07805 */ /* 0x000fc4000001ff00 */
[----:B------:R-:W-:Y:S01]  /*1550*/  CS2R R226, SRZ ;  /* 0x0000000000e27805 */ /* 0x000fe2000001ff00 */
[----:B------:R2:W-:Y:S01]  /*1560*/  STL [R1+0x24], RZ ;  /* 0x000024ff01007387 */ /* 0x0005e20000100800 */
[----:B------:R-:W-:Y:S01]  /*1570*/  ULEA.HI UR11, UR10, UR10, URZ, 0x1 ;  /* 0x0000000a0a0b7291 */ /* 0x000fe2000f8f083f */
[----:B------:R-:W-:Y:S01]  /*1580*/  IMAD.MOV.U32 R228, RZ, RZ, RZ ;  /* 0x000000ffffe47224 */ /* 0x000fe200078e00ff */
[----:B------:R-:W-:Y:S01]  /*1590*/  CS2R R88, SRZ ;  /* 0x0000000000587805 */ /* 0x000fe2000001ff00 */
[----:B------:R2:W-:Y:S01]  /*15a0*/  STL [R1+0x20], RZ ;  /* 0x000020ff01007387 */ /* 0x0005e20000100800 */
[----:B------:R-:W-:Y:S01]  /*15b0*/  ULOP3.LUT UR16, UR11, 0x7fffe, URZ, 0xc0, !UPT ;  /* 0x0007fffe0b107892 */ /* 0x000fe2000f8ec03f */
[----:B------:R-:W-:Y:S01]  /*15c0*/  CS2R R90, SRZ ;  /* 0x00000000005a7805 */ /* 0x000fe2000001ff00 */
[----:B-1----:R-:W-:Y:S01]  /*15d0*/  ULEA UR11, UR18, UR17, 0x18 ;  /* 0x00000011120b7291 */ /* 0x002fe2000f8ec03f */
[----:B------:R2:W-:Y:S01]  /*15e0*/  STL [R1+0x1c], RZ ;  /* 0x00001cff01007387 */ /* 0x0005e20000100800 */
[----:B------:R-:W-:Y:S01]  /*15f0*/  UIADD3 UR16, UR10, -UR16, URZ ;  /* 0x800000100a107290 */ /* 0x000fe2000fffe03f */
[----:B------:R-:W-:-:S02]  /*1600*/  CS2R R92, SRZ ;  /* 0x00000000005c7805 */ /* 0x000fc4000001ff00 */
[----:B------:R-:W-:Y:S01]  /*1610*/  CS2R R94, SRZ ;  /* 0x00000000005e7805 */ /* 0x000fe2000001ff00 */
[----:B------:R2:W-:Y:S01]  /*1620*/  STL [R1+0x18], RZ ;  /* 0x000018ff01007387 */ /* 0x0005e20000100800 */
[----:B------:R-:W-:Y:S01]  /*1630*/  ULEA UR16, UR16, UR11, 0xd ;  /* 0x0000000b10107291 */ /* 0x000fe2000f8e683f */
[----:B------:R-:W-:Y:S02]  /*1640*/  CS2R R96, SRZ ;  /* 0x0000000000607805 */ /* 0x000fe4000001ff00 */
[----:B------:R-:W-:Y:S01]  /*1650*/  CS2R R98, SRZ ;  /* 0x0000000000627805 */ /* 0x000fe2000001ff00 */
[----:B------:R2:W-:Y:S01]  /*1660*/  STL [R1+0x14], RZ ;  /* 0x000014ff01007387 */ /* 0x0005e20000100800 */
[----:B------:R-:W-:Y:S01]  /*1670*/  UIADD3 UR16, UR16, 0x100, URZ ;  /* 0x0000010010107890 */ /* 0x000fe2000fffe03f */
[----:B------:R-:W-:Y:S02]  /*1680*/  CS2R R100, SRZ ;  /* 0x0000000000647805 */ /* 0x000fe4000001ff00 */
[----:B------:R-:W-:Y:S01]  /*1690*/  CS2R R102, SRZ ;  /* 0x0000000000667805 */ /* 0x000fe2000001ff00 */
[----:B------:R2:W-:Y:S01]  /*16a0*/  STL [R1+0x10], RZ ;  /* 0x000010ff01007387 */ /* 0x0005e20000100800 */
[----:B------:R-:W-:Y:S01]  /*16b0*/  USHF.R.U32.HI UR10, URZ, 0x4, UR16 ;  /* 0x000000043f0a7899 */ /* 0x000fe20008011610 */
[----:B------:R-:W-:-:S02]  /*16c0*/  CS2R R104, SRZ ;  /* 0x0000000000687805 */ /* 0x000fc4000001ff00 */
[----:B------:R-:W-:Y:S01]  /*16d0*/  CS2R R106, SRZ ;  /* 0x00000000006a7805 */ /* 0x000fe2000001ff00 */
[----:B------:R2:W-:Y:S01]  /*16e0*/  STL [R1+0xc], RZ ;  /* 0x00000cff01007387 */ /* 0x0005e20000100800 */
[----:B------:R-:W-:Y:S01]  /*16f0*/  ULOP3.LUT UR10, UR10, 0x3fff, URZ, 0xc0, !UPT ;  /* 0x00003fff0a0a7892 */ /* 0x000fe2000f8ec03f */
        /* <DEDUP_REMOVED lines=10> */
[----:B------:R2:W-:Y:S01]  /*17a0*/  STL [R1], RZ ;  /* 0x000000ff01007387 */ /* 0x0005e20000100800 */
[----:B------:R-:W-:Y:S02]  /*17b0*/  CS2R R124, SRZ ;  /* 0x00000000007c7805 */ /* 0x000fe4000001ff00 */
[----:B------:R-:W-:Y:S02]  /*17c0*/  CS2R R126, SRZ ;  /* 0x00000000007e7805 */ /* 0x000fe4000001ff00 */
[----:B------:R-:W-:Y:S02]  /*17d0*/  CS2R R128, SRZ ;  /* 0x0000000000807805 */ /* 0x000fe4000001ff00 */
[----:B------:R-:W-:-:S02]  /*17e0*/  CS2R R130, SRZ ;  /* 0x0000000000827805 */ /* 0x000fc4000001ff00 */
[----:B------:R-:W-:Y:S02]  /*17f0*/  CS2R R132, SRZ ;  /* 0x0000000000847805 */ /* 0x000fe4000001ff00 */
[----:B------:R-:W-:Y:S02]  /*1800*/  CS2R R134, SRZ ;  /* 0x0000000000867805 */ /* 0x000fe4000001ff00 */
        /* <DEDUP_REMOVED lines=9> */
[----:B---3--:R-:W-:-:S02]  /*18a0*/  CS2R R26, SRZ ;  /* 0x00000000001a7805 */ /* 0x008fc4000001ff00 */
[----:B----4-:R-:W-:Y:S02]  /*18b0*/  CS2R R28, SRZ ;  /* 0x00000000001c7805 */ /* 0x010fe4000001ff00 */
        /* <DEDUP_REMOVED lines=28> */
[----:B------:R-:W-:Y:S01]  /*1a80*/  CS2R R86, SRZ ;  /* 0x0000000000567805 */ /* 0x000fe2000001ff00 */
[----:B--2---:R-:W-:Y:S06]  /*1a90*/  @!P0 BRA `(.L_x_13) ;  /* 0x0000001000c08947 */ /* 0x004fec0003800000 */
[----:B------:R-:W-:-:S06]  /*1aa0*/  UISETP.NE.AND UP0, UPT, UR22, 0x3, UPT ;  /* 0x000000031600788c */ /* 0x000fcc000bf05270 */
[----:B------:R-:W-:-:S13]  /*1ab0*/  PLOP3.LUT P1, PT, PT, PT, UP0, 0x80, 0x0 ;  /* 0x000000000000781c */ /* 0x000fda0003f2f008 */
[----:B------:R-:W-:Y:S05]  /*1ac0*/  @!P1 BRA `(.L_x_14) ;  /* 0x0000000000049947 */ /* 0x000fea0003800000 */
[----:B------:R-:W-:Y:S01]  /*1ad0*/  BPT.TRAP 0x1 ;  /* 0x000000040000795c */ /* 0x000fe20000300000 */
.L_x_14:
[----:B------:R-:W-:Y:S01]  /*1ae0*/  ULEA UR6, UR5, UR11, 0x3 ;  /* 0x0000000b05067291 */ /* 0x000fe2000f8e183f */
[----:B------:R-:W-:-:S05]  /*1af0*/  IMAD.U32 R0, RZ, RZ, UR4 ;  /* 0x00000004ff007e24 */ /* 0x000fca000f8e00ff */
[----:B------:R-:W-:-:S04]  /*1b00*/  SHF.L.U32 R0, R0, 0x1f, RZ ;  /* 0x0000001f00007819 */ /* 0x000fc800000006ff */
[----:B------:R0:W1:Y:S01]  /*1b10*/  SYNCS.PHASECHK.TRANS64.TRYWAIT P0, [UR6], R0 ;  /* 0x00000000ff0075a7 */ /* 0x0000620008000146 */
[----:B------:R-:W-:Y:S05]  /*1b20*/  @!P1 BRA `(.L_x_15) ;  /* 0x0000000000049947 */ /* 0x000fea0003800000 */
[----:B------:R-:W-:Y:S01]  /*1b30*/  BPT.TRAP 0x1 ;  /* 0x000000040000795c */ /* 0x000fe20000300000 */
.L_x_15:
[----:B-1----:R-:W-:Y:S05]  /*1b40*/  @P0 BRA `(.L_x_16) ;  /* 0x0000000000080947 */ /* 0x002fea0003800000 */
[----:B------:R-:W1:Y:S02]  /*1b50*/  SYNCS.PHASECHK.TRANS64.TRYWAIT P0, [UR6], R0 ;  /* 0x00000000ff0075a7 */ /* 0x000e640008000146 */
[----:B-1----:R-:W-:Y:S05]  /*1b60*/  @!P0 BRA `(.L_x_17) ;  /* 0x000000e800148947 */ /* 0x002fea0003800000 */
.L_x_16:
[----:B------:R-:W-:Y:S01]  /*1b70*/  UIADD3 UR6, UR11, 0x28100, URZ ;  /* 0x000281000b067890 */ /* 0x000fe2000fffe03f */
[----:B------:R-:W-:Y:S01]  /*1b80*/  WARPGROUP.ARRIVE ;  /* 0x00000000000079c5 */ /* 0x000fe20000000000 */
[----:B------:R-:W-:Y:S01]  /*1b90*/  ULOP3.LUT UR7, UR10, 0x10000, URZ, 0xfc, !UPT ;  /* 0x000100000a077892 */ /* 0x000fe2000f8efc3f */
[----:B------:R2:W-:Y:S01]  /*1ba0*/  STL [R1+0x6c], RZ ;  /* 0x00006cff01007387 */ /* 0x0005e20000100800 */
[----:B------:R-:W-:Y:S01]  /*1bb0*/  USHF.R.U32.HI UR6, URZ, 0x4, UR6 ;  /* 0x000000043f067899 */ /* 0x000fe20008011606 */
[----:B01----:R-:W-:Y:S01]  /*1bc0*/  IMAD.MOV.U32 R0, RZ, RZ, RZ ;  /* 0x000000ffff007224 */ /* 0x003fe200078e00ff */
[----:B------:R-:W-:Y:S01]  /*1bd0*/  ULEA UR7, UR5, UR7, 0xb ;  /* 0x0000000705077291 */ /* 0x000fe2000f8e583f */
[----:B------:R2:W-:Y:S01]  /*1be0*/  STL [R1+0x68], RZ ;  /* 0x000068ff01007387 */ /* 0x0005e20000100800 */
[----:B------:R-:W-:Y:S01]  /*1bf0*/  ULOP3.LUT UR6, UR6, 0x3fff, URZ, 0xc0, !UPT ;  /* 0x00003fff06067892 */ /* 0x000fe2000f8ec03f */
[----:B------:R-:W-:Y:S01]  /*1c00*/  CS2R R2, SRZ ;  /* 0x0000000000027805 */ /* 0x000fe2000001ff00 */
[----:B------:R-:W-:Y:S01]  /*1c10*/  UMOV UR17, 0x40000040 ;  /* 0x4000004000117882 */ /* 0x000fe20000000000 */
[----:B------:R-:W-:Y:S01]  /*1c20*/  UMOV UR19, 0x40000040 ;  /* 0x4000004000137882 */ /* 0x000fe20000000000 */
[----:B------:R-:W-:Y:S01]  /*1c30*/  ULOP3.LUT UR6, UR6, 0x10000, URZ, 0xfc, !UPT ;  /* 0x0001000006067892 */ /* 0x000fe2000f8efc3f */
[----:B------:R2:W-:Y:S01]  /*1c40*/  STL [R1+0x64], RZ ;  /* 0x000064ff01007387 */ /* 0x0005e20000100800 */
[----:B------:R-:W-:Y:S01]  /*1c50*/  UMOV UR16, UR7 ;  /* 0x0000000700107c82 */ /* 0x000fe20008000000 */
[----:B------:R-:W-:Y:S01]  /*1c60*/  CS2R R4, SRZ ;  /* 0x0000000000047805 */ /* 0x000fe2000001ff00 */
[----:B------:R-:W-:Y:S01]  /*1c70*/  ULEA UR8, UR5, UR6, 0xa ;  /* 0x0000000605087291 */ /* 0x000fe2000f8e503f */
[----:B------:R2:W-:Y:S01]  /*1c80*/  STL [R1+0x60], RZ ;  /* 0x000060ff01007387 */ /* 0x0005e20000100800 */
[----:B------:R-:W-:Y:S01]  /*1c90*/  CS2R R6, SRZ ;  /* 0x0000000000067805 */ /* 0x000fe2000001ff00 */
[----:B------:R-:W-:Y:S01]  /*1ca0*/  UMOV UR6, 0x4 ;  /* 0x0000000400067882 */ /* 0x000fe20000000000 */
[----:B------:R-:W-:Y:S01]  /*1cb0*/  CS2R R8, SRZ ;  /* 0x0000000000087805 */ /* 0x000fe2000001ff00 */
[----:B------:R2:W-:Y:S01]  /*1cc0*/  STL [R1+0x5c], RZ ;  /* 0x00005cff01007387 */ /* 0x0005e20000100800 */
[----:B------:R-:W-:Y:S01]  /*1cd0*/  CS2R R10, SRZ ;  /* 0x00000000000a7805 */ /* 0x000fe2000001ff00 */
[----:B------:R-:W-:Y:S01]  /*1ce0*/  UMOV UR18, UR8 ;  /* 0x0000000800127c82 */ /* 0x000fe20008000000 */
[----:B------:R-:W-:Y:S01]  /*1cf0*/  CS2R R12, SRZ ;  /* 0x00000000000c7805 */ /* 0x000fe2000001ff00 */
[----:B------:R-:W-:Y:S01]  /*1d00*/  QGMMA.64x128x32.F32.E5M2.E5M2 R88, gdesc[UR16], RZ, !UPT ;  /* 0x01e00000105879f3 */ /* 0x000fe2000c7038ff */
[----:B------:R-:W-:Y:S01]  /*1d10*/  UIADD3 UR16, UR7, 0x400, URZ ;  /* 0x0000040007107890 */ /* 0x000fe2000fffe03f */
[----:B------:R2:W-:Y:S01]  /*1d20*/  STL [R1+0x58], RZ ;  /* 0x000058ff01007387 */ /* 0x0005e20000100800 */
[----:B------:R-:W-:Y:S01]  /*1d30*/  UMOV UR17, 0x40000040 ;  /* 0x4000004000117882 */ /* 0x000fe20000000000 */
[----:B------:R-:W-:-:S02]  /*1d40*/  CS2R R14, SRZ ;  /* 0x00000000000e7805 */ /* 0x000fc4000001ff00 */
[----:B------:R-:W-:Y:S01]  /*1d50*/  CS2R R16, SRZ ;  /* 0x0000000000107805 */ /* 0x000fe2000001ff00 */
[----:B------:R2:W-:Y:S01]  /*1d60*/  STL [R1+0x54], RZ ;  /* 0x000054ff01007387 */ /* 0x0005e20000100800 */
[----:B------:R-:W-:Y:S02]  /*1d70*/  CS2R R18, SRZ ;  /* 0x0000000000127805 */ /* 0x000fe4000001ff00 */
[----:B------:R-:W-:Y:S02]  /*1d80*/  CS2R R20, SRZ ;  /* 0x0000000000147805 */ /* 0x000fe4000001ff00 */
[----:B------:R-:W-:Y:S01]  /*1d90*/  CS2R R22, SRZ ;  /* 0x0000000000167805 */ /* 0x000fe2000001ff00 */
[----:B------:R2:W-:Y:S01]  /*1da0*/  STL [R1+0x50], RZ ;  /* 0x000050ff01007387 */ /* 0x0005e20000100800 */
[----:B------:R-:W-:Y:S01]  /*1db0*/  CS2R R152, SRZ ;  /* 0x0000000000987805 */ /* 0x000fe2000001ff00 */
[----:B------:R-:W-:Y:S01]  /*1dc0*/  QGMMA.64x128x32.F32.E5M2.E5M2 R24, gdesc[UR16], RZ, !UPT ;  /* 0x01e00000101879f3 */ /* 0x000fe2000c7038ff */
[----:B------:R-:W-:Y:S01]  /*1dd0*/  UIADD3 UR16, UR7, 0x2, URZ ;  /* 0x0000000207107890 */ /* 0x000fe2000fffe03f */
[----:B------:R2:W-:Y:S01]  /*1de0*/  STL [R1+0x4c], RZ ;  /* 0x00004cff01007387 */ /* 0x0005e20000100800 */
[----:B------:R-:W-:Y:S01]  /*1df0*/  UIADD3 UR18, UR8, 0x2, URZ ;  /* 0x0000000208127890 */ /* 0x000fe2000fffe03f */
[----:B------:R-:W-:Y:S01]  /*1e00*/  CS2R R154, SRZ ;  /* 0x00000000009a7805 */ /* 0x000fe2000001ff00 */
[----:B------:R-:W-:Y:S01]  /*1e10*/  UMOV UR17, 0x40000040 ;  /* 0x4000004000117882 */ /* 0x000fe20000000000 */
[----:B------:R-:W-:Y:S01]  /*1e20*/  UMOV UR19, 0x40000040 ;  /* 0x4000004000137882 */ /* 0x000fe20000000000 */
        /* <DEDUP_REMOVED lines=49> */
[----:B------:R-:W-:-:S03]  /*2140*/  IMAD.MOV.U32 R228, RZ, RZ, RZ ;  /* 0x000000ffffe47224 */ /* 0x000fc600078e00ff */
[----:B------:R2:W-:Y:S04]  /*2150*/  STL [R1+0x14], RZ ;  /* 0x000014ff01007387 */ /* 0x0005e80000100800 */
[----:B------:R2:W-:Y:S04]  /*2160*/  STL [R1+0x10], RZ ;  /* 0x000010ff01007387 */ /* 0x0005e80000100800 */
[----:B------:R2:W-:Y:S04]  /*2170*/  STL [R1+0xc], RZ ;  /* 0x00000cff01007387 */ /* 0x0005e80000100800 */
[----:B------:R2:W-:Y:S04]  /*2180*/  STL [R1+0x8], RZ ;  /* 0x000008ff01007387 */ /* 0x0005e80000100800 */
[----:B------:R2:W-:Y:S04]  /*2190*/  STL [R1+0x4], RZ ;  /* 0x000004ff01007387 */ /* 0x0005e80000100800 */
[----:B------:R2:W-:Y:S01]  /*21a0*/  STL [R1], RZ ;  /* 0x000000ff01007387 */ /* 0x0005e20000100800 */
[----:B------:R-:W-:Y:S01]  /*21b0*/  QGMMA.64x128x32.F32.E5M2.E5M2 R88, gdesc[UR16], R88 ;  /* 0x01e00000105879f3 */ /* 0x000fe20008703858 */
[----:B------:R-:W-:Y:S01]  /*21c0*/  UIADD3 UR16, UR7, 0x402, URZ ;  /* 0x0000040207107890 */ /* 0x000fe2000fffe03f */
[----:B------:R-:W-:-:S10]  /*21d0*/  UMOV UR17, 0x40000040 ;  /* 0x4000004000117882 */ /* 0x000fd40000000000 */
[----:B------:R-:W-:Y:S01]  /*21e0*/  QGMMA.64x128x32.F32.E5M2.E5M2 R24, gdesc[UR16], R24 ;  /* 0x01e00000101879f3 */ /* 0x000fe20008703818 */
[----:B------:R-:W-:Y:S02]  /*21f0*/  UIADD3 UR16, UR7, 0x4, URZ ;  /* 0x0000000407107890 */ /* 0x000fe4000fffe03f */
[----:B------:R-:W-:Y:S01]  /*2200*/  UIADD3 UR18, UR8, 0x4, URZ ;  /* 0x0000000408127890 */ /* 0x000fe2000fffe03f */
[----:B------:R-:W-:Y:S01]  /*2210*/  UMOV UR17, 0x40000040 ;  /* 0x4000004000117882 */ /* 0x000fe20000000000 */
[----:B------:R-:W-:-:S07]  /*2220*/  UMOV UR19, 0x40000040 ;  /* 0x4000004000137882 */ /* 0x000fce0000000000 */
        /* <DEDUP_REMOVED lines=10> */
[----:B------:R-:W-:Y:S02]  /*22d0*/  UMOV UR17, 0x40000040 ;  /* 0x4000004000117882 */ /* 0x000fe40000000000 */
[----:B------:R-:W-:Y:S02]  /*22e0*/  ULDC UR7, c[0x0][0x50c] ;  /* 0x0001430000077ab9 */ /* 0x000fe40000000800 */
[----:B------:R-:W-:-:S04]  /*22f0*/  UISETP.NE.AND UP0, UPT, UR7, 0x4, UPT ;  /* 0x000000040700788c */ /* 0x000fc8000bf05270 */
[----:B------:R-:W-:Y:S02]  /*2300*/  USEL UR7, URZ, 0x1, UP0 ;  /* 0x000000013f077887 */ /* 0x000fe40008000000 */
[----:B------:R-:W-:Y:S04]  /*2310*/  QGMMA.64x128x32.F32.E5M2.E5M2 R24, gdesc[UR16], R24, gsb0 ;  /* 0x01e00000101879f3 */ /* 0x000fe80008003818 */
[----:B------:R-:W-:-:S13]  /*2320*/  ISETP.NE.AND P0, PT, RZ, UR7, PT ;  /* 0x00000007ff007c0c */ /* 0x000fda000bf05270 */
[----:B--2---:R-:W-:Y:S05]  /*2330*/  @!P0 BRA `(.L_x_18) ;  /* 0x0000000800808947 */ /* 0x004fea0003800000 */
[----:B------:R-:W-:Y:S02]  /*2340*/  WARPGROUP.DEPBAR.LE gsb0, 0x0 ;  /* 0x00008000000079c5 */ /* 0x000fe40000010000 */
[----:B------:R-:W-:-:S01]  /*2350*/  FADD R227, RZ, R89 ;  /* 0x00000059ffe37221 */ /* 0x000fc20000000000 */
[----:B------:R-:W-:Y:S01]  /*2360*/  FADD R228, RZ, R88 ;  /* 0x00000058ffe47221 */ /* 0x000fe20000000000 */
[----:B------:R-:W-:-:S01]  /*2370*/  FADD R226, RZ, R90 ;  /* 0x0000005affe27221 */ /* 0x000fc20000000000 */
[----:B------:R-:W-:Y:S01]  /*2380*/  FADD R225, RZ, R91 ;  /* 0x0000005bffe17221 */ /* 0x000fe20000000000 */
[----:B------:R-:W-:-:S01]  /*2390*/  FADD R224, RZ, R92 ;  /* 0x0000005cffe07221 */ /* 0x000fc20000000000 */
[----:B------:R0:W-:Y:S01]  /*23a0*/  STL [R1+0x80], R227 ;  /* 0x000080e301007387 */ /* 0x0001e20000100800 */
[----:B------:R-:W-:-:S01]  /*23b0*/  FADD R223, RZ, R93 ;  /* 0x0000005dffdf7221 */ /* 0x000fc20000000000 */
[----:B------:R-:W-:Y:S01]  /*23c0*/  FADD R222, RZ, R94 ;  /* 0x0000005effde7221 */ /* 0x000fe20000000000 */
[----:B------:R-:W-:-:S01]  /*23d0*/  FADD R221, RZ, R95 ;  /* 0x0000005fffdd7221 */ /* 0x000fc20000000000 */
[----:B------:R-:W-:Y:S01]  /*23e0*/  FADD R220, RZ, R96 ;  /* 0x00000060ffdc7221 */ /* 0x000fe20000000000 */
[----:B------:R-:W-:-:S01]  /*23f0*/  FADD R219, RZ, R97 ;  /* 0x00000061ffdb7221 */ /* 0x000fc20000000000 */
[----:B------:R-:W-:Y:S01]  /*2400*/  FADD R218, RZ, R98 ;  /* 0x00000062ffda7221 */ /* 0x000fe20000000000 */
[----:B------:R-:W-:-:S01]  /*2410*/  FADD R217, RZ, R99 ;  /* 0x00000063ffd97221 */ /* 0x000fc20000000000 */
[----:B------:R-:W-:Y:S01]  /*2420*/  FADD R216, RZ, R100 ;  /* 0x00000064ffd87221 */ /* 0x000fe20000000000 */
[----:B------:R-:W-:-:S01]  /*2430*/  FADD R215, RZ, R101 ;  /* 0x00000065ffd77221 */ /* 0x000fc20000000000 */
[----:B0-----:R-:W-:Y:S01]  /*2440*/  FADD R227, RZ, R60 ;  /* 0x0000003cffe37221 */ /* 0x001fe20000000000 */
[----:B------:R-:W-:-:S01]  /*2450*/  FADD R214, RZ, R102 ;  /* 0x00000066ffd67221 */ /* 0x000fc20000000000 */
[----:B------:R-:W-:Y:S01]  /*2460*/  FADD R213, RZ, R103 ;  /* 0x00000067ffd57221 */ /* 0x000fe20000000000 */
[----:B------:R-:W-:-:S01]  /*2470*/  FADD R212, RZ, R104 ;  /* 0x00000068ffd47221 */ /* 0x000fc20000000000 */
[----:B------:R-:W-:Y:S01]  /*2480*/  FADD R211, RZ, R105 ;  /* 0x00000069ffd37221 */ /* 0x000fe20000000000 */
[----:B------:R0:W-:Y:S01]  /*2490*/  STL [R1], R227 ;  /* 0x000000e301007387 */ /* 0x0001e20000100800 */
        /* <DEDUP_REMOVED lines=94> */
[----:B0-----:R-:W-:-:S05]  /*2a80*/  FADD R227, RZ, R67 ;  /* 0x00000043ffe37221 */ /* 0x001fca0000000000 */
[----:B------:R0:W-:Y:S02]  /*2a90*/  STL [R1+0x1c], R227 ;  /* 0x00001ce301007387 */ /* 0x0001e40000100800 */
        /* <DEDUP_REMOVED lines=39> */
[----:B------:R0:W-:Y:S04]  /*2d10*/  STL [R1+0x6c], R227 ;  /* 0x00006ce301007387 */ /* 0x0001e80000100800 */
[----:B0-----:R0:W5:Y:S01]  /*2d20*/  LDL.LU R227, [R1+0x80] ;  /* 0x0000800001e37983 */ /* 0x0011620000300800 */
[----:B------:R-:W-:-:S05]  /*2d30*/  UMOV UR6, URZ ;  /* 0x0000003f00067c82 */ /* 0x000fca0008000000 */
.L_x_18:
[----:B------:R-:W-:Y:S01]  /*2d40*/  UIADD3 UR23, UR5, 0x1, URZ ;  /* 0x0000000105177890 */ /* 0x000fe2000fffe03f */
[----:B------:R-:W-:-:S03]  /*2d50*/  UMOV UR8, 0x1 ;  /* 0x0000000100087882 */ /* 0x000fc60000000000 */
[----:B------:R-:W-:-:S04]  /*2d60*/  UISETP.NE.AND UP0, UPT, UR23, 0x5, UPT ;  /* 0x000000051700788c */ /* 0x000fc8000bf05270 */
[----:B------:R-:W-:Y:S02]  /*2d70*/  USEL UR24, URZ, 0x1, UP0 ;  /* 0x000000013f187887 */ /* 0x000fe40008000000 */
[----:B------:R-:W-:Y:S02]  /*2d80*/  USEL UR23, UR23, URZ, UP0 ;  /* 0x0000003f17177287 */ /* 0x000fe40008000000 */
[----:B------:R-:W-:-:S12]  /*2d90*/  ULOP3.LUT UR24, UR4, UR24, URZ, 0x3c, !UPT ;  /* 0x0000001804187292 */ /* 0x000fd8000f8e3c3f */
.L_x_13:
[----:B------:R-:W-:-:S04]  /*2da0*/  UISETP.LT.AND UP0, UPT, UR9, 0x1, UPT ;  /* 0x000000010900788c */ /* 0x000fc8000bf01270 */
[----:B------:R-:W-:-:S04]  /*2db0*/  USEL UR16, UR9, 0x1, UP0 ;  /* 0x0000000109107887 */ /* 0x000fc80008000000 */
[----:B------:R-:W-:-:S04]  /*2dc0*/  UIADD3 UR26, UR9, -UR16, URZ ;  /* 0x80000010091a7290 */ /* 0x000fc8000fffe03f */
[----:B------:R-:W-:-:S06]  /*2dd0*/  UISETP.GE.AND UP0, UPT, UR26, 0x1, UPT ;  /* 0x000000011a00788c */ /* 0x000fcc000bf06270 */
[----:B------:R-:W-:-:S13]  /*2de0*/  PLOP3.LUT P0, PT, PT, PT, UP0, 0x80, 0x0 ;  /* 0x000000000000781c */ /* 0x000fda0003f0f008 */
[----:B------:R-:W-:Y:S05]  /*2df0*/  @!P0 BRA `(.L_x_19) ;  /* 0x0000001000dc8947 */ /* 0x000fea0003800000 */
[----:B------:R-:W-:Y:S01]  /*2e00*/  UMOV UR25, UR5 ;  /* 0x0000000500197c82 */ /* 0x000fe20008000000 */
[----:B------:R-:W-:-:S05]  /*2e10*/  ULDC UR27, c[0x0][0x50c] ;  /* 0x00014300001b7ab9 */ /* 0x000fca0000000800 */
.L_x_27:
[----:B------:R-:W-:-:S06]  /*2e20*/  UISETP.NE.AND UP0, UPT, UR22, 0x3, UPT ;  /* 0x000000031600788c */ /* 0x000fcc000bf05270 */
[----:B------:R-:W-:-:S13]  /*2e30*/  PLOP3.LUT P1, PT, PT, PT, UP0, 0x80, 0x0 ;  /* 0x000000000000781c */ /* 0x000fda0003f2f008 */
[----:B-1---5:R-:W-:Y:S05]  /*2e40*/  @!P1 BRA `(.L_x_20) ;  /* 0x0000000000049947 */ /* 0x022fea0003800000 */
[----:B------:R-:W-:Y:S01]  /*2e50*/  BPT.TRAP 0x1 ;  /* 0x000000040000795c */ /* 0x000fe20000300000 */
.L_x_20:
[----:B------:R-:W1:Y:S01]  /*2e60*/  S2UR UR16, SR_CgaCtaId ;  /* 0x00000000001079c3 */ /* 0x000e620000008800 */
[----:B------:R-:W-:Y:S01]  /*2e70*/  UMOV UR11, 0x400 ;  /* 0x00000400000b7882 */ /* 0x000fe20000000000 */
[----:B------:R-:W-:-:S05]  /*2e80*/  IMAD.U32 R229, RZ, RZ, UR24 ;  /* 0x00000018ffe57e24 */ /* 0x000fca000f8e00ff */
[----:B------:R-:W-:Y:S01]  /*2e90*/  SHF.L.U32 R229, R229, 0x1f, RZ ;  /* 0x0000001fe5e57819 */ /* 0x000fe200000006ff */
[----:B-1----:R-:W-:-:S04]  /*2ea0*/  ULEA UR11, UR16, UR11, 0x18 ;  /* 0x0000000b100b7291 */ /* 0x002fc8000f8ec03f */
[----:B------:R-:W-:-:S09]  /*2eb0*/  ULEA UR16, UR23, UR11, 0x3 ;  /* 0x0000000b17107291 */ /* 0x000fd2000f8e183f */
[----:B------:R1:W2:Y:S01]  /*2ec0*/  SYNCS.PHASECHK.TRANS64.TRYWAIT P0, [UR16], R229 ;  /* 0x000000e5ff0075a7 */ /* 0x0002a20008000150 */
[----:B------:R-:W-:Y:S05]  /*2ed0*/  @!P1 BRA `(.L_x_21) ;  /* 0x0000000000049947 */ /* 0x000fea0003800000 */
[----:B------:R-:W-:Y:S01]  /*2ee0*/  BPT.TRAP 0x1 ;  /* 0x000000040000795c */ /* 0x000fe20000300000 */
.L_x_21:
[----:B--2---:R-:W-:Y:S05]  /*2ef0*/  @P0 BRA `(.L_x_22) ;  /* 0x0000000000080947 */ /* 0x004fea0003800000 */
[----:B------:R-:W2:Y:S02]  /*2f00*/  SYNCS.PHASECHK.TRANS64.TRYWAIT P0, [UR16], R229 ;  /* 0x000000e5ff0075a7 */ /* 0x000ea40008000150 */
[----:B--2---:R-:W-:Y:S05]  /*2f10*/  @!P0 BRA `(.L_x_23) ;  /* 0x000000d400408947 */ /* 0x004fea0003800000 */
.L_x_22:
[----:B------:R-:W-:Y:S01]  /*2f20*/  UIADD3 UR16, UR11, 0x28100, URZ ;  /* 0x000281000b107890 */ /* 0x000fe2000fffe03f */
[----:B------:R-:W-:Y:S01]  /*2f30*/  WARPGROUP.ARRIVE ;  /* 0x00000000000079c5 */ /* 0x000fe20000000000 */
[----:B------:R-:W-:Y:S02]  /*2f40*/  UISETP.NE.AND UP0, UPT, UR7, URZ, UPT ;  /* 0x0000003f0700728c */ /* 0x000fe4000bf05270 */
[----:B------:R-:W-:Y:S02]  /*2f50*/  USHF.R.U32.HI UR16, URZ, 0x4, UR16 ;  /* 0x000000043f107899 */ /* 0x000fe40008011610 */
[----:B------:R-:W-:Y:S02]  /*2f60*/  USEL UR8, UR8, URZ, !UP0 ;  /* 0x0000003f08087287 */ /* 0x000fe4000c000000 */
[----:B------:R-:W-:Y:S02]  /*2f70*/  ULOP3.LUT UR16, UR16, 0x3fff, URZ, 0xc0, !UPT ;  /* 0x00003fff10107892 */ /* 0x000fe4000f8ec03f */
[----:B------:R-:W-:-:S02]  /*2f80*/  UISETP.NE.U32.AND UP0, UPT, UR8, URZ, UPT ;  /* 0x0000003f0800728c */ /* 0x000fc4000bf05070 */
[----:B------:R-:W-:Y:S02]  /*2f90*/  ULOP3.LUT UR7, UR10, 0x10000, URZ, 0xfc, !UPT ;  /* 0x000100000a077892 */ /* 0x000fe4000f8efc3f */
[----:B------:R-:W-:Y:S02]  /*2fa0*/  ULOP3.LUT UR8, UR16, 0x10000, URZ, 0xfc, !UPT ;  /* 0x0001000010087892 */ /* 0x000fe4000f8efc3f */
[----:B------:R-:W-:Y:S02]  /*2fb0*/  ULEA UR7, UR23, UR7, 0xb ;  /* 0x0000000717077291 */ /* 0x000fe4000f8e583f */
[----:B------:R-:W-:Y:S01]  /*2fc0*/  ULEA UR8, UR23, UR8, 0xa ;  /* 0x0000000817087291 */ /* 0x000fe2000f8e503f */
[----:B------:R-:W-:Y:S01]  /*2fd0*/  UMOV UR17, 0x40000040 ;  /* 0x4000004000117882 */ /* 0x000fe20000000000 */
[----:B------:R-:W-:Y:S01]  /*2fe0*/  UMOV UR19, 0x40000040 ;  /* 0x4000004000137882 */ /* 0x000fe20000000000 */
[----:B------:R-:W-:Y:S02]  /*2ff0*/  UIADD3 UR6, UR6, 0x4, URZ ;  /* 0x0000000406067890 */ /* 0x000fe4000fffe03f */
[----:B------:R-:W-:-:S02]  /*3000*/  UMOV UR16, UR7 ;  /* 0x0000000700107c82 */ /* 0x000fc40008000000 */
[----:B------:R-:W-:Y:S02]  /*3010*/  UMOV UR18, UR8 ;  /* 0x0000000800127c82 */ /* 0x000fe40008000000 */
[----:B------:R-:W-:Y:S01]  /*3020*/  QGMMA.64x128x32.F32.E5M2.E5M2 R88, gdesc[UR16], R88, UP0 ;  /* 0x01e00000105879f3 */ /* 0x000fe2000bf03858 */
[----:B------:R-:W-:Y:S01]  /*3030*/  UIADD3 UR16, UR7, 0x400, URZ ;  /* 0x0000040007107890 */ /* 0x000fe2000fffe03f */
[----:B------:R-:W-:-:S10]  /*3040*/  UMOV UR17, 0x40000040 ;  /* 0x4000004000117882 */ /* 0x000fd40000000000 */
[----:B------:R-:W-:Y:S01]  /*3050*/  QGMMA.64x128x32.F32.E5M2.E5M2 R24, gdesc[UR16], R24, UP0 ;  /* 0x01e00000101879f3 */ /* 0x000fe2000bf03818 */
[----:B------:R-:W-:Y:S02]  /*3060*/  UIADD3 UR16, UR7, 0x2, URZ ;  /* 0x0000000207107890 */ /* 0x000fe4000fffe03f */
[----:B------:R-:W-:Y:S01]  /*3070*/  UIADD3 UR18, UR8, 0x2, URZ ;  /* 0x0000000208127890 */ /* 0x000fe2000fffe03f */
[----:B------:R-:W-:Y:S01]  /*3080*/  UMOV UR17, 0x40000040 ;  /* 0x4000004000117882 */ /* 0x000fe20000000000 */
[----:B------:R-:W-:Y:S01]  /*3090*/  UMOV UR19, 0x40000040 ;  /* 0x4000004000137882 */ /* 0x000fe20000000000 */
[----:B------:R-:W-:-:S06]  /*30a0*/  UISETP.NE.AND UP0, UPT, UR6, UR27, UPT ;  /* 0x0000001b0600728c */ /* 0x000fcc000bf05270 */
        /* <DEDUP_REMOVED lines=18> */
[----:B------:R-:W-:Y:S01]  /*31d0*/  UMOV UR17, 0x40000040 ;  /* 0x4000004000117882 */ /* 0x000fe20000000000 */
[----:B------:R-:W-:-:S06]  /*31e0*/  USEL UR7, URZ, 0x1, UP0 ;  /* 0x000000013f077887 */ /* 0x000fcc0008000000 */
[----:B------:R-:W-:-:S03]  /*31f0*/  ISETP.NE.AND P0, PT, RZ, UR7, PT ;  /* 0x00000007ff007c0c */ /* 0x000fc6000bf05270 */
[----:B------:R-:W-:Y:S03]  /*3200*/  QGMMA.64x128x32.F32.E5M2.E5M2 R24, gdesc[UR16], R24, gsb0 ;  /* 0x01e00000101879f3 */ /* 0x000fe60008003818 */
[----:B------:R-:W-:-:S07]  /*3210*/  WARPGROUP.DEPBAR.LE gsb0, 0x1 ;  /* 0x00008000000079c5 */ /* 0x000fce0000010100 */
[----:B------:R-:W-:Y:S05]  /*3220*/  @!P0 BRA `(.L_x_24) ;  /* 0x0000000c00708947 */ /* 0x000fea0003800000 */
[----:B------:R-:W-:Y:S02]  /*3230*/  WARPGROUP.DEPBAR.LE gsb0, 0x0 ;  /* 0x00008000000079c5 */ /* 0x000fe40000010000 */
[----:B-----5:R-:W-:-:S01]  /*3240*/  FADD R227, R89, R227 ;  /* 0x000000e359e37221 */ /* 0x020fc20000000000 */
[----:B------:R-:W-:Y:S01]  /*3250*/  FADD R226, R90, R226 ;  /* 0x000000e25ae27221 */ /* 0x000fe20000000000 */
[----:B------:R-:W-:-:S01]  /*3260*/  FADD R225, R91, R225 ;  /* 0x000000e15be17221 */ /* 0x000fc20000000000 */
[----:B------:R-:W-:Y:S01]  /*3270*/  FADD R224, R92, R224 ;  /* 0x000000e05ce07221 */ /* 0x000fe20000000000 */
[----:B------:R-:W-:-:S01]  /*3280*/  FADD R223, R93, R223 ;  /* 0x000000df5ddf7221 */ /* 0x000fc20000000000 */
[----:B------:R2:W-:Y:S01]  /*3290*/  STL [R1+0x80], R227 ;  /* 0x000080e301007387 */ /* 0x0005e20000100800 */
[----:B------:R-:W-:-:S01]  /*32a0*/  FADD R222, R94, R222 ;  /* 0x000000de5ede7221 */ /* 0x000fc20000000000 */
[----:B------:R-:W-:Y:S01]  /*32b0*/  FADD R221, R95, R221 ;  /* 0x000000dd5fdd7221 */ /* 0x000fe20000000000 */
[----:B------:R-:W-:-:S01]  /*32c0*/  FADD R220, R96, R220 ;  /* 0x000000dc60dc7221 */ /* 0x000fc20000000000 */
[----:B------:R-:W-:Y:S01]  /*32d0*/  FADD R219, R97, R219 ;  /* 0x000000db61db7221 */ /* 0x000fe20000000000 */
[----:B------:R-:W-:-:S01]  /*32e0*/  FADD R218, R98, R218 ;  /* 0x000000da62da7221 */ /* 0x000fc20000000000 */
[----:B------:R-:W-:Y:S01]  /*32f0*/  FADD R217, R99, R217 ;  /* 0x000000d963d97221 */ /* 0x000fe20000000000 */
[----:B------:R-:W-:-:S01]  /*3300*/  FADD R216, R100, R216 ;  /* 0x000000d864d87221 */ /* 0x000fc20000000000 */
[----:B------:R-:W-:Y:S01]  /*3310*/  FADD R215, R101, R215 ;  /* 0x000000d765d77221 */ /* 0x000fe20000000000 */
[----:B------:R-:W-:-:S01]  /*3320*/  FADD R214, R102, R214 ;  /* 0x000000d666d67221 */ /* 0x000fc20000000000 */
[----:B--2---:R-:W2:Y:S01]  /*3330*/  LDL.LU R227, [R1+0x28] ;  /* 0x0000280001e37983 */ /* 0x004ea20000300800 */
[----:B------:R-:W-:-:S01]  /*3340*/  FADD R213, R103, R213 ;  /* 0x000000d567d57221 */ /* 0x000fc20000000000 */
[----:B------:R-:W-:Y:S01]  /*3350*/  FADD R212, R104, R212 ;  /* 0x000000d468d47221 */ /* 0x000fe20000000000 */
[----:B------:R-:W-:-:S01]  /*3360*/  FADD R211, R105, R211 ;  /* 0x000000d369d37221 */ /* 0x000fc20000000000 */
[----:B------:R3:W-:Y:S01]  /*3370*/  STL [R1+0x84], R226 ;  /* 0x000084e201007387 */ /* 0x0007e20000100800 */
[----:B------:R-:W-:-:S03]  /*3380*/  FADD R228, R88, R228 ;  /* 0x000000e458e47221 */ /* 0x000fc60000000000 */
[----:B---3--:R-:W3:Y:S04]  /*3390*/  LDL.LU R226, [R1+0x24] ;  /* 0x0000240001e27983 */ /* 0x008ee80000300800 */
[----:B------:R4:W-:Y:S04]  /*33a0*/  STL [R1+0x88], R225 ;  /* 0x000088e101007387 */ /* 0x0009e80000100800 */
[----:B----4-:R-:W4:Y:S04]  /*33b0*/  LDL.LU R225, [R1+0x20] ;  /* 0x0000200001e17983 */ /* 0x010f280000300800 */
[----:B------:R0:W-:Y:S04]  /*33c0*/  STL [R1+0x8c], R224 ;  /* 0x00008ce001007387 */ /* 0x0001e80000100800 */
[----:B0-----:R-:W4:Y:S04]  /*33d0*/  LDL.LU R224, [R1+0x1c] ;  /* 0x00001c0001e07983 */ /* 0x001f280000300800 */
        /* <DEDUP_REMOVED lines=13> */
[----:B0-----:R-:W4:Y:S04]  /*34b0*/  LDL.LU R217, [R1] ;  /* 0x0000000001d97983 */ /* 0x001f280000300800 */
[----:B------:R-:W-:Y:S04]  /*34c0*/  STL [R1+0xac], R216 ;  /* 0x0000acd801007387 */ /* 0x000fe80000100800 */
[----:B------:R-:W-:Y:S04]  /*34d0*/  STL [R1+0xb0], R215 ;  /* 0x0000b0d701007387 */ /* 0x000fe80000100800 */
[----:B------:R-:W-:Y:S04]  /*34e0*/  STL [R1+0xb4], R214 ;  /* 0x0000b4d601007387 */ /* 0x000fe80000100800 */
[----:B------:R-:W-:Y:S04]  /*34f0*/  STL [R1+0xb8], R213 ;  /* 0x0000b8d501007387 */ /* 0x000fe80000100800 */
[----:B------:R-:W-:Y:S04]  /*3500*/  STL [R1+0xbc], R212 ;  /* 0x0000bcd401007387 */ /* 0x000fe80000100800 */
[----:B------:R0:W-:Y:S01]  /*3510*/  STL [R1+0xc0], R211 ;  /* 0x0000c0d301007387 */ /* 0x0001e20000100800 */
[----:B--2---:R-:W-:-:S01]  /*3520*/  FADD R227, R70, R227 ;  /* 0x000000e346e37221 */ /* 0x004fc20000000000 */
[----:B---3--:R-:W-:Y:S01]  /*3530*/  FADD R226, R69, R226 ;  /* 0x000000e245e27221 */ /* 0x008fe20000000000 */
[----:B----4-:R-:W-:-:S01]  /*3540*/  FADD R225, R68, R225 ;  /* 0x000000e144e17221 */ /* 0x010fc20000000000 */
[----:B------:R-:W-:Y:S01]  /*3550*/  FADD R224, R67, R224 ;  /* 0x000000e043e07221 */ /* 0x000fe20000000000 */
[----:B------:R-:W-:-:S01]  /*3560*/  FADD R223, R66, R223 ;  /* 0x000000df42df7221 */ /* 0x000fc20000000000 */
[----:B------:R-:W-:Y:S01]  /*3570*/  FADD R222, R65, R222 ;  /* 0x000000de41de7221 */ /* 0x000fe20000000000 */
[----:B------:R-:W-:-:S01]  /*3580*/  FADD R221, R64, R221 ;  /* 0x000000dd40dd7221 */ /* 0x000fc20000000000 */
[----:B------:R-:W-:Y:S01]  /*3590*/  FADD R220, R63, R220 ;  /* 0x000000dc3fdc7221 */ /* 0x000fe20000000000 */
[----:B------:R-:W-:-:S01]  /*35a0*/  FADD R219, R62, R219 ;  /* 0x000000db3edb7221 */ /* 0x000fc20000000000 */
[----:B------:R-:W-:Y:S01]  /*35b0*/  FADD R218, R61, R218 ;  /* 0x000000da3dda7221 */ /* 0x000fe20000000000 */
[----:B------:R-:W-:-:S05]  /*35c0*/  FADD R217, R60, R217 ;  /* 0x000000d93cd97221 */ /* 0x000fca0000000000 */
[----:B------:R2:W-:Y:S04]  /*35d0*/  STL [R1], R217 ;  /* 0x000000d901007387 */ /* 0x0005e80000100800 */
[----:B------:R3:W-:Y:S04]  /*35e0*/  STL [R1+0x4], R218 ;  /* 0x000004da01007387 */ /* 0x0007e80000100800 */
[----:B------:R4:W-:Y:S04]  /*35f0*/  STL [R1+0x8], R219 ;  /* 0x000008db01007387 */ /* 0x0009e80000100800 */
[----:B------:R1:W-:Y:S04]  /*3600*/  STL [R1+0xc], R220 ;  /* 0x00000cdc01007387 */ /* 0x0003e80000100800 */
[----:B------:R1:W-:Y:S04]  /*3610*/  STL [R1+0x10], R221 ;  /* 0x000010dd01007387 */ /* 0x0003e80000100800 */
[----:B------:R1:W-:Y:S04]  /*3620*/  STL [R1+0x14], R222 ;  /* 0x000014de01007387 */ /* 0x0003e80000100800 */
[----:B------:R1:W-:Y:S04]  /*3630*/  STL [R1+0x18], R223 ;  /* 0x000018df01007387 */ /* 0x0003e80000100800 */
[----:B------:R1:W-:Y:S04]  /*3640*/  STL [R1+0x1c], R224 ;  /* 0x00001ce001007387 */ /* 0x0003e80000100800 */
[----:B0-----:R-:W4:Y:S04]  /*3650*/  LDL.LU R211, [R1+0x2c] ;  /* 0x00002c0001d37983 */ /* 0x001f280000300800 */
[----:B------:R0:W-:Y:S04]  /*3660*/  STL [R1+0x20], R225 ;  /* 0x000020e101007387 */ /* 0x0001e80000100800 */
[----:B------:R-:W4:Y:S04]  /*3670*/  LDL.LU R212, [R1+0x30] ;  /* 0x0000300001d47983 */ /* 0x000f280000300800 */
[----:B------:R0:W-:Y:S04]  /*3680*/  STL [R1+0x24], R226 ;  /* 0x000024e201007387 */ /* 0x0001e80000100800 */
[----:B------:R-:W4:Y:S04]  /*3690*/  LDL.LU R213, [R1+0x34] ;  /* 0x0000340001d57983 */ /* 0x000f280000300800 */
[----:B------:R0:W-:Y:S04]  /*36a0*/  STL [R1+0x28], R227 ;  /* 0x000028e301007387 */ /* 0x0001e80000100800 */
[----:B------:R-:W4:Y:S04]  /*36b0*/  LDL.LU R214, [R1+0x38] ;  /* 0x0000380001d67983 */ /* 0x000f280000300800 */
[----:B------:R-:W4:Y:S04]  /*36c0*/  LDL.LU R215, [R1+0x3c] ;  /* 0x00003c0001d77983 */ /* 0x000f280000300800 */
[----:B------:R-:W4:Y:S04]  /*36d0*/  LDL.LU R216, [R1+0x40] ;  /* 0x0000400001d87983 */ /* 0x000f280000300800 */
[----:B--2---:R-:W2:Y:S04]  /*36e0*/  LDL.LU R217, [R1+0x44] ;  /* 0x0000440001d97983 */ /* 0x004ea80000300800 */
[----:B---3--:R-:W3:Y:S04]  /*36f0*/  LDL.LU R218, [R1+0x48] ;  /* 0x0000480001da7983 */ /* 0x008ee80000300800 */
[----:B----4-:R-:W4:Y:S04]  /*3700*/  LDL.LU R219, [R1+0x4c] ;  /* 0x00004c0001db7983 */ /* 0x010f280000300800 */
[----:B-1----:R-:W4:Y:S04]  /*3710*/  LDL.LU R220, [R1+0x50] ;  /* 0x0000500001dc7983 */ /* 0x002f280000300800 */
[----:B------:R-:W4:Y:S04]  /*3720*/  LDL.LU R221, [R1+0x54] ;  /* 0x0000540001dd7983 */ /* 0x000f280000300800 */
[----:B------:R-:W4:Y:S04]  /*3730*/  LDL.LU R222, [R1+0x58] ;  /* 0x0000580001de7983 */ /* 0x000f280000300800 */
[----:B------:R-:W4:Y:S04]  /*3740*/  LDL.LU R223, [R1+0x5c] ;  /* 0x00005c0001df7983 */ /* 0x000f280000300800 */
[----:B------:R-:W4:Y:S04]  /*3750*/  LDL.LU R224, [R1+0x60] ;  /* 0x0000600001e07983 */ /* 0x000f280000300800 */
[----:B0-----:R-:W4:Y:S04]  /*3760*/  LDL.LU R225, [R1+0x64] ;  /* 0x0000640001e17983 */ /* 0x001f280000300800 */
[----:B------:R-:W4:Y:S04]  /*3770*/  LDL.LU R226, [R1+0x68] ;  /* 0x0000680001e27983 */ /* 0x000f280000300800 */
[----:B------:R-:W4:Y:S01]  /*3780*/  LDL.LU R227, [R1+0x6c] ;  /* 0x00006c0001e37983 */ /* 0x000f220000300800 */
[----:B------:R-:W-:-:S05]  /*3790*/  FADD R211, R71, R211 ;  /* 0x000000d347d37221 */ /* 0x000fca0000000000 */
[----:B------:R0:W-:Y:S01]  /*37a0*/  STL [R1+0x2c], R211 ;  /* 0x00002cd301007387 */ /* 0x0001e20000100800 */
[----:B------:R-:W-:-:S03]  /*37b0*/  FADD R212, R72, R212 ;  /* 0x000000d448d47221 */ /* 0x000fc60000000000 */
[----:B0-----:R0:W5:Y:S01]  /*37c0*/  LDL.LU R211, [R1+0xc0] ;  /* 0x0000c00001d37983 */ /* 0x0011620000300800 */
[----:B------:R-:W-:-:S03]  /*37d0*/  FADD R213, R73, R213 ;  /* 0x000000d549d57221 */ /* 0x000fc60000000000 */
[----:B------:R1:W-:Y:S01]  /*37e0*/  STL [R1+0x30], R212 ;  /* 0x000030d401007387 */ /* 0x0003e20000100800 */
[----:B------:R-:W-:-:S01]  /*37f0*/  FADD R214, R74, R214 ;  /* 0x000000d64ad67221 */ /* 0x000fc20000000000 */
[----:B------:R-:W-:Y:S02]  /*3800*/  FADD R215, R75, R215 ;  /* 0x000000d74bd77221 */ /* 0x000fe40000000000 */
[----:B-1----:R0:W5:Y:S01]  /*3810*/  LDL.LU R212, [R1+0xbc] ;  /* 0x0000bc0001d47983 */ /* 0x0021620000300800 */
[----:B------:R-:W-:-:S03]  /*3820*/  FADD R216, R76, R216 ;  /* 0x000000d84cd87221 */ /* 0x000fc60000000000 */
[----:B------:R1:W-:Y:S01]  /*3830*/  STL [R1+0x34], R213 ;  /* 0x000034d501007387 */ /* 0x0003e20000100800 */
[----:B--2---:R-:W-:-:S03]  /*3840*/  FADD R217, R77, R217 ;  /* 0x000000d94dd97221 */ /* 0x004fc60000000000 */
[----:B-1----:R0:W5:Y:S01]  /*3850*/  LDL.LU R213, [R1+0xb8] ;  /* 0x0000b80001d57983 */ /* 0x0021620000300800 */
[----:B---3--:R-:W-:-:S03]  /*3860*/  FADD R218, R78, R218 ;  /* 0x000000da4eda7221 */ /* 0x008fc60000000000 */
[----:B------:R1:W-:Y:S01]  /*3870*/  STL [R1+0x38], R214 ;  /* 0x000038d601007387 */ /* 0x0003e20000100800 */
[----:B----4-:R-:W-:-:S01]  /*3880*/  FADD R219, R79, R219 ;  /* 0x000000db4fdb7221 */ /* 0x010fc20000000000 */
[----:B------:R-:W-:Y:S02]  /*3890*/  FADD R220, R80, R220 ;  /* 0x000000dc50dc7221 */ /* 0x000fe40000000000 */
[----:B-1----:R0:W5:Y:S04]  /*38a0*/  LDL.LU R214, [R1+0xb4] ;  /* 0x0000b40001d67983 */ /* 0x0021680000300800 */
[----:B------:R1:W-:Y:S01]  /*38b0*/  STL [R1+0x3c], R215 ;  /* 0x00003cd701007387 */ /* 0x0003e20000100800 */
[----:B------:R-:W-:-:S01]  /*38c0*/  FADD R221, R81, R221 ;  /* 0x000000dd51dd7221 */ /* 0x000fc20000000000 */
[----:B------:R-:W-:-:S02]  /*38d0*/  FADD R222, R82, R222 ;  /* 0x000000de52de7221 */ /* 0x000fc40000000000 */
[----:B-1----:R0:W5:Y:S04]  /*38e0*/  LDL.LU R215, [R1+0xb0] ;  /* 0x0000b00001d77983 */ /* 0x0021680000300800 */
[----:B------:R1:W-:Y:S01]  /*38f0*/  STL [R1+0x40], R216 ;  /* 0x000040d801007387 */ /* 0x0003e20000100800 */
[----:B------:R-:W-:-:S03]  /*3900*/  FADD R223, R83, R223 ;  /* 0x000000df53df7221 */ /* 0x000fc60000000000 */
        /* <DEDUP_REMOVED lines=13> */
[----:B------:R1:W-:Y:S04]  /*39e0*/  STL [R1+0x54], R221 ;  /* 0x000054dd01007387 */ /* 0x0003e80000100800 */
        /* <DEDUP_REMOVED lines=12> */
[----:B-1----:R0:W5:Y:S01]  /*3ab0*/  LDL.LU R227, [R1+0x80] ;  /* 0x0000800001e37983 */ /* 0x0021620000300800 */
        /* <DEDUP_REMOVED lines=82> */
[----:B0-----:R-:W-:-:S06]  /*3fe0*/  UMOV UR6, URZ ;  /* 0x0000003f00067c82 */ /* 0x001fcc0008000000 */
.L_x_24:
[----:B------:R-:W-:Y:S05]  /*3ff0*/  @!P1 BRA `(.L_x_25) ;  /* 0x0000000000049947 */ /* 0x000fea0003800000 */
[----:B------:R-:W-:Y:S01]  /*4000*/  BPT.TRAP 0x1 ;  /* 0x000000040000795c */ /* 0x000fe20000300000 */
.L_x_25:
[----:B------:R-:W-:Y:S02]  /*4010*/  UISETP.GT.U32.AND UP0, UPT, UR13, 0x1, UPT ;  /* 0x000000010d00788c */ /* 0x000fe4000bf04070 */
[----:B------:R-:W-:-:S04]  /*4020*/  ULEA UR8, UR25, UR11, 0x3 ;  /* 0x0000000b19087291 */ /* 0x000fc8000f8e183f */
[----:B------:R-:W-:Y:S01]  /*4030*/  UIADD3 UR8, UR8, 0x28, URZ ;  /* 0x0000002808087890 */ /* 0x000fe2000fffe03f */
[----:B------:R-:W-:-:S03]  /*4040*/  PLOP3.LUT P0, PT, PT, PT, UP0, 0x80, 0x0 ;  /* 0x000000000000781c */ /* 0x000fc60003f0f008 */
[----:B------:R-:W-:-:S09]  /*4050*/  UPRMT UR8, URZ, 0x654, UR8 ;  /* 0x000006543f087896 */ /* 0x000fd20008000008 */
[----:B------:R-:W-:Y:S01]  /*4060*/  SYNCS.ARRIVE.TRANS64.RED.A1T0 RZ, [UR8], RZ ;  /* 0x000000ffffff79a7 */ /* 0x000fe20008100408 */
[----:B------:R-:W-:Y:S05]  /*4070*/  @P0 BRA `(.L_x_26) ;  /* 0x0000000000040947 */ /* 0x000fea0003800000 */
[----:B------:R-:W-:Y:S01]  /*4080*/  BPT.TRAP 0x1 ;  /* 0x000000040000795c */ /* 0x000fe20000300000 */
.L_x_26:
[----:B------:R-:W-:Y:S02]  /*4090*/  UISETP.GT.AND UP2, UPT, UR26, 0x1, UPT ;  /* 0x000000011a00788c */ /* 0x000fe4000bf44270 */
[----:B------:R-:W-:Y:S02]  /*40a0*/  UIADD3 UR23, UR23, 0x1, URZ ;  /* 0x0000000117177890 */ /* 0x000fe4000fffe03f */
[----:B------:R-:W-:Y:S02]  /*40b0*/  UIADD3 UR25, UR25, 0x1, URZ ;  /* 0x0000000119197890 */ /* 0x000fe4000fffe03f */
[----:B------:R-:W-:Y:S01]  /*40c0*/  PLOP3.LUT P0, PT, PT, PT, UP2, 0x80, 0x0 ;  /* 0x000000000000781c */ /* 0x000fe20003f0f028 */
[----:B------:R-:W-:Y:S02]  /*40d0*/  UISETP.NE.AND UP0, UPT, UR23, 0x5, UPT ;  /* 0x000000051700788c */ /* 0x000fe4000bf05270 */
[----:B------:R-:W-:Y:S02]  /*40e0*/  UIADD3 UR16, UR26, -0x1, URZ ;  /* 0xffffffff1a107890 */ /* 0x000fe4000fffe03f */
[----:B------:R-:W-:-:S02]  /*40f0*/  USEL UR8, URZ, 0x1, UP0 ;  /* 0x000000013f087887 */ /* 0x000fc40008000000 */
[----:B------:R-:W-:Y:S02]  /*4100*/  UISETP.NE.AND UP1, UPT, UR25, 0x5, UPT ;  /* 0x000000051900788c */ /* 0x000fe4000bf25270 */
[----:B------:R-:W-:Y:S02]  /*4110*/  ULOP3.LUT UR24, UR24, UR8, URZ, 0x3c, !UPT ;  /* 0x0000000818187292 */ /* 0x000fe4000f8e3c3f */
[----:B------:R-:W-:Y:S02]  /*4120*/  USEL UR23, UR23, URZ, UP0 ;  /* 0x0000003f17177287 */ /* 0x000fe40008000000 */
[----:B------:R-:W-:Y:S01]  /*4130*/  USEL UR25, UR25, URZ, UP1 ;  /* 0x0000003f19197287 */ /* 0x000fe20008800000 */
[----:B------:R-:W-:Y:S01]  /*4140*/  UMOV UR8, 0x1 ;  /* 0x0000000100087882 */ /* 0x000fe20000000000 */
[----:B------:R-:W-:Y:S01]  /*4150*/  UMOV UR26, UR16 ;  /* 0x00000010001a7c82 */ /* 0x000fe20008000000 */
[----:B------:R-:W-:Y:S09]  /*4160*/  @P0 BRA `(.L_x_27) ;  /* 0xffffffec002c0947 */ /* 0x000ff2000383ffff */
.L_x_19:
[----:B------:R-:W-:-:S04]  /*4170*/  UISETP.NE.AND UP0, UPT, UR6, URZ, UPT ;  /* 0x0000003f0600728c */ /* 0x000fc8000bf05270 */
[----:B------:R-:W-:-:S06]  /*4180*/  USEL UR6, URZ, 0x1, !UP0 ;  /* 0x000000013f067887 */ /* 0x000fcc000c000000 */
[----:B------:R-:W-:-:S13]  /*4190*/  ISETP.NE.AND P0, PT, RZ, UR6, PT ;  /* 0x00000006ff007c0c */ /* 0x000fda000bf05270 */
[----:B------:R-:W-:Y:S05]  /*41a0*/  @!P0 BRA `(.L_x_28) ;  /* 0x0000000c00c48947 */ /* 0x000fea0003800000 */
[----:B------:R-:W-:Y:S02]  /*41b0*/  WARPGROUP.DEPBAR.LE gsb0, 0x0 ;  /* 0x00008000000079c5 */ /* 0x000fe40000010000 */
[----:B-----5:R-:W-:Y:S01]  /*41c0*/  FADD R227, R89, R227 ;  /* 0x000000e359e37221 */ /* 0x020fe20000000000 */
[----:B------:R-:W-:-:S04]  /*41d0*/  FADD R228, R88, R228 ;  /* 0x000000e458e47221 */ /* 0x000fc80000000000 */
[----:B------:R2:W-:Y:S04]  /*41e0*/  STL [R1+0x80], R227 ;  /* 0x000080e301007387 */ /* 0x0005e80000100800 */
[----:B--2---:R-:W2:Y:S04]  /*41f0*/  LDL.LU R227, [R1+0x6c] ;  /* 0x00006c0001e37983 */ /* 0x004ea80000300800 */
[----:B--2---:R2:W-:Y:S04]  /*4200*/  STL [R1+0x84], R227 ;  /* 0x000084e301007387 */ /* 0x0045e80000100800 */
        /* <DEDUP_REMOVED lines=52> */
[----:B--2---:R-:W2:Y:S01]  /*4550*/  LDL.LU R227, [R1] ;  /* 0x0000000001e37983 */ /* 0x004ea20000300800 */
[----:B------:R-:W-:Y:S01]  /*4560*/  FADD R226, R90, R226 ;  /* 0x000000e25ae27221 */ /* 0x000fe20000000000 */
        /* <DEDUP_REMOVED lines=97> */
[----:B--2---:R-:W-:-:S05]  /*4b80*/  FADD R227, R60, R227 ;  /* 0x000000e33ce37221 */ /* 0x004fca0000000000 */
[----:B------:R2:W-:Y:S04]  /*4b90*/  STL [R1], R227 ;  /* 0x000000e301007387 */ /* 0x0005e80000100800 */
[----:B--2---:R-:W2:Y:S02]  /*4ba0*/  LDL.LU R227, [R1+0xec] ;  /* 0x0000ec0001e37983 */ /* 0x004ea40000300800 */
[----:B--2---:R-:W-:-:S05]  /*4bb0*/  FADD R227, R61, R227 ;  /* 0x000000e33de37221 */ /* 0x004fca0000000000 */
[----:B------:R2:W-:Y:S04]  /*4bc0*/  STL [R1+0x4], R227 ;  /* 0x000004e301007387 */ /* 0x0005e80000100800 */
        /* <DEDUP_REMOVED lines=78> */
[----:B--2---:R2:W5:Y:S02]  /*50b0*/  LDL.LU R227, [R1+0x80] ;  /* 0x0000800001e37983 */ /* 0x0045640000300800 */
.L_x_28:
[----:B------:R-:W-:Y:S02]  /*50c0*/  WARPGROUP.DEPBAR.LE gsb0, 0x0 ;  /* 0x00008000000079c5 */ /* 0x000fe40000010000 */
[----:B------:R-:W3:Y:S02]  /*50d0*/  LDC R24, c[0x0][0x28c] ;  /* 0x0000a300ff187b82 */ /* 0x000ee40000000800 */
[----:B---3--:R-:W-:-:S13]  /*50e0*/  ISETP.GE.AND P0, PT, R24, 0x1, PT ;  /* 0x000000011800780c */ /* 0x008fda0003f06270 */
[----:B------:R-:W-:Y:S05]  /*50f0*/  @!P0 BRA `(.L_x_29) ;  /* 0x0000000000488947 */ /* 0x000fea0003800000 */
[----:B------:R-:W-:-:S06]  /*5100*/  UISETP.NE.AND UP0, UPT, UR22, 0x3, UPT ;  /* 0x000000031600788c */ /* 0x000fcc000bf05270 */
[----:B------:R-:W-:-:S13]  /*5110*/  PLOP3.LUT P0, PT, PT, PT, UP0, 0x80, 0x0 ;  /* 0x000000000000781c */ /* 0x000fda0003f0f008 */
[----:B------:R-:W-:Y:S05]  /*5120*/  @!P0 BRA `(.L_x_30) ;  /* 0x0000000000048947 */ /* 0x000fea0003800000 */
[----:B------:R-:W-:Y:S01]  /*5130*/  BPT.TRAP 0x1 ;  /* 0x000000040000795c */ /* 0x000fe20000300000 */
.L_x_30:
[----:B------:R-:W-:-:S04]  /*5140*/  UISETP.LT.AND UP0, UPT, UR9, 0x1, UPT ;  /* 0x000000010900788c */ /* 0x000fc8000bf01270 */
[----:B------:R-:W-:Y:S02]  /*5150*/  USEL UR8, UR9, 0x1, UP0 ;  /* 0x0000000109087887 */ /* 0x000fe40008000000 */
[----:B------:R-:W-:Y:S02]  /*5160*/  UISETP.GT.U32.AND UP0, UPT, UR13, 0x1, UPT ;  /* 0x000000010d00788c */ /* 0x000fe4000bf04070 */
[----:B------:R-:W-:-:S04]  /*5170*/  UIADD3 UR8, UR5, UR9, -UR8 ;  /* 0x0000000905087290 */ /* 0x000fc8000fffe808 */
[----:B------:R-:W-:Y:S01]  /*5180*/  UIMAD.WIDE.U32 UR6, UR8, -0x33333333, URZ ;  /* 0xcccccccd080678a5 */ /* 0x000fe2000f8e003f */
[----:B------:R-:W-:-:S03]  /*5190*/  PLOP3.LUT P0, PT, PT, PT, UP0, 0x80, 0x0 ;  /* 0x000000000000781c */ /* 0x000fc60003f0f008 */
[----:B------:R-:W-:-:S04]  /*51a0*/  USHF.R.U32.HI UR6, URZ, 0x2, UR7 ;  /* 0x000000023f067899 */ /* 0x000fc80008011607 */
[----:B------:R-:W-:-:S04]  /*51b0*/  UIMAD UR8, UR6, -0x5, UR8 ;  /* 0xfffffffb060878a4 */ /* 0x000fc8000f8e0208 */
[----:B------:R-:W-:-:S04]  /*51c0*/  ULEA UR8, UR8, UR11, 0x3 ;  /* 0x0000000b08087291 */ /* 0x000fc8000f8e183f */
[----:B------:R-:W-:-:S04]  /*51d0*/  UIADD3 UR8, UR8, 0x28, URZ ;  /* 0x0000002808087890 */ /* 0x000fc8000fffe03f */
[----:B------:R-:W-:-:S09]  /*51e0*/  UPRMT UR8, URZ, 0x654, UR8 ;  /* 0x000006543f087896 */ /* 0x000fd20008000008 */
[----:B------:R-:W-:Y:S01]  /*51f0*/  SYNCS.ARRIVE.TRANS64.RED.A1T0 RZ, [UR8], RZ ;  /* 0x000000ffffff79a7 */ /* 0x000fe20008100408 */
[----:B------:R-:W-:Y:S05]  /*5200*/  @P0 BRA `(.L_x_29) ;  /* 0x0000000000040947 */ /* 0x000fea0003800000 */
[----:B------:R-:W-:Y:S01]  /*5210*/  BPT.TRAP 0x1 ;  /* 0x000000040000795c */ /* 0x000fe20000300000 */
.L_x_29:
[----:B------:R3:W-:Y:S01]  /*5220*/  STL [R1+0x88], R3 ;  /* 0x0000880301007387 */ /* 0x0007e20000100800 */
[----:B------:R-:W4:Y:S01]  /*5230*/  LDC R29, c[0x0][0x288] ;  /* 0x0000a200ff1d7b82 */ /* 0x000f220000000800 */
[----:B------:R-:W-:Y:S02]  /*5240*/  UIADD3 UR10, UR9, UR5, URZ ;  /* 0x00000005090a7290 */ /* 0x000fe4000fffe03f */
[----:B------:R-:W-:Y:S01]  /*5250*/  USHF.R.S32.HI UR11, URZ, 0x1f, UR12 ;  /* 0x0000001f3f0b7899 */ /* 0x000fe2000801140c */
[----:B------:R-:W-:Y:S01]  /*5260*/  ULDC.64 UR6, c[0x0][0x5d0] ;  /* 0x0001740000067ab9 */ /* 0x000fe20000000a00 */
[----:B------:R-:W-:Y:S01]  /*5270*/  ULDC UR16, c[0x0][0x284] ;  /* 0x0000a10000107ab9 */ /* 0x000fe20000000800 */
[----:B---3--:R-:W3:Y:S04]  /*5280*/  LDL.LU R3, [R1+0x78] ;  /* 0x0000780001037983 */ /* 0x008ee80000300800 */
[----:B------:R0:W-:Y:S04]  /*5290*/  STL [R1+0x84], R2 ;  /* 0x0000840201007387 */ /* 0x0001e80000100800 */
[----:B-----5:R1:W-:Y:S01]  /*52a0*/  STL [R1+0x80], R0 ;  /* 0x0000800001007387 */ /* 0x0203e20000100800 */
[----:B0-----:R-:W0:Y:S03]  /*52b0*/  S2R R2, SR_TID.X ;  /* 0x0000000000027919 */ /* 0x001e260000002100 */
[----:B-1----:R-:W2:Y:S01]  /*52c0*/  LDL.LU R0, [R1+0x7c] ;  /* 0x00007c0001007983 */ /* 0x002ea20000300800 */
[----:B------:R-:W-:Y:S01]  /*52d0*/  UISETP.GE.U32.AND UP1, UPT, UR9, 0x5, UPT ;  /* 0x000000050900788c */ /* 0x000fe2000bf26070 */
[----:B0-----:R-:W-:-:S02]  /*52e0*/  SHF.R.U32.HI R24, RZ, 0x2, R2 ;  /* 0x00000002ff187819 */ /* 0x001fc40000011602 */
[----:B------:R-:W-:Y:S02]  /*52f0*/  SHF.R.U32.HI R27, RZ, 0x7, R2 ;  /* 0x00000007ff1b7819 */ /* 0x000fe40000011602 */
[----:B------:R-:W-:Y:S02]  /*5300*/  LOP3.LUT R26, R2, 0x60, RZ, 0xc0, !PT ;  /* 0x00000060021a7812 */ /* 0x000fe400078ec0ff */
[----:B------:R-:W-:Y:S02]  /*5310*/  LOP3.LUT R25, R24, 0x7, RZ, 0xc0, !PT ;  /* 0x0000000718197812 */ /* 0x000fe400078ec0ff */
[----:B------:R-:W-:Y:S02]  /*5320*/  LOP3.LUT R24, R27, 0x1, RZ, 0xc0, !PT ;  /* 0x000000011b187812 */ /* 0x000fe400078ec0ff */
[----:B------:R-:W-:-:S03]  /*5330*/  SHF.R.U32.HI R28, RZ, 0x1, R26 ;  /* 0x00000001ff1c7819 */ /* 0x000fc6000001161a */
[----:B------:R-:W-:Y:S01]  /*5340*/  IMAD.SHL.U32 R26, R24, 0x40, RZ ;  /* 0x00000040181a7824 */ /* 0x000fe200078e00ff */
[----:B------:R-:W-:Y:S01]  /*5350*/  IADD3 R27, RZ, -R28, -R25 ;  /* 0x8000001cff1b7210 */ /* 0x000fe20007ffe819 */
[----:B------:R-:W-:-:S03]  /*5360*/  IMAD.SHL.U32 R32, R2, 0x2, RZ ;  /* 0x0000000202207824 */ /* 0x000fc600078e00ff */
[----:B------:R-:W-:Y:S01]  /*5370*/  LOP3.LUT R43, R26, 0x40, R25, 0xe2, !PT ;  /* 0x000000401a2b7812 */ /* 0x000fe200078ee219 */
[----:B------:R-:W-:Y:S01]  /*5380*/  IMAD R42, R24, -0x40, R27 ;  /* 0xffffffc0182a7824 */ /* 0x000fe200078e021b */
[----:B------:R-:W-:Y:S01]  /*5390*/  LOP3.LUT R24, R2, 0x3, RZ, 0xc0, !PT ;  /* 0x0000000302187812 */ /* 0x000fe200078ec0ff */
[----:B---3--:R-:W-:Y:S02]  /*53a0*/  IMAD.SHL.U32 R41, R3, 0x80, RZ ;  /* 0x0000008003297824 */ /* 0x008fe400078e00ff */
[----:B------:R0:W5:Y:S01]  /*53b0*/  LDL.LU R3, [R1+0x88] ;  /* 0x0000880001037983 */ /* 0x0001620000300800 */
[----:B------:R-:W-:-:S03]  /*53c0*/  UISETP.GT.U32.AND UP0, UPT, UR10, 0x4, UPT ;  /* 0x000000040a00788c */ /* 0x000fc6000bf04070 */
[----:B------:R0:W5:Y:S01]  /*53d0*/  LDL.LU R2, [R1+0x84] ;  /* 0x0000840001027983 */ /* 0x0001620000300800 */
[C---:B----4-:R-:W-:Y:S01]  /*53e0*/  ISETP.GE.AND P0, PT, R41.reuse, R29, PT ;  /* 0x0000001d2900720c */ /* 0x050fe20003f06270 */
[----:B------:R-:W-:Y:S01]  /*53f0*/  UIMAD UR5, UR11, UR6, URZ ;  /* 0x000000060b0572a4 */ /* 0x000fe2000f8e023f */
[----:B------:R-:W-:Y:S01]  /*5400*/  LOP3.LUT R32, R41, 0x6, R32, 0xf8, !PT ;  /* 0x0000000629207812 */ /* 0x000fe200078ef820 */
[----:B------:R-:W-:Y:S01]  /*5410*/  UISETP.LT.U32.AND UP0, UPT, UR9, 0x5, UP0 ;  /* 0x000000050900788c */ /* 0x000fe20008701070 */
[----:B------:R-:W-:Y:S01]  /*5420*/  IMAD.U32 R27, RZ, RZ, UR6 ;  /* 0x00000006ff1b7e24 */ /* 0x000fe2000f8e00ff */
[----:B------:R-:W-:Y:S01]  /*5430*/  UIMAD UR8, UR12, UR7, UR5 ;  /* 0x000000070c0872a4 */ /* 0x000fe2000f8e0205 */
[----:B------:R-:W-:Y:S01]  /*5440*/  SHF.R.S32.HI R33, RZ, 0x1f, R32 ;  /* 0x0000001fff217819 */ /* 0x000fe20000011420 */
[----:B------:R-:W-:Y:S01]  /*5450*/  UIMAD.WIDE.U32 UR6, UR10, -0x33333333, URZ ;  /* 0xcccccccd0a0678a5 */ /* 0x000fe2000f8e003f */
[----:B------:R-:W-:Y:S01]  /*5460*/  IMAD R24, R24, -0x2, R29 ;  /* 0xfffffffe18187824 */ /* 0x000fe200078e021d */
[----:B------:R-:W-:Y:S01]  /*5470*/  USEL UR5, URZ, 0x1, !UP0 ;  /* 0x000000013f057887 */ /* 0x000fe2000c000000 */
[----:B--2---:R-:W-:-:S02]  /*5480*/  IMAD.SHL.U32 R25, R0, 0x100, RZ ;  /* 0x0000010000197824 */ /* 0x004fc400078e00ff */
[----:B------:R-:W-:Y:S02]  /*5490*/  IMAD.WIDE R38, R0, 0x100, RZ ;  /* 0x0000010000267825 */ /* 0x000fe400078e02ff */
[----:B------:R0:W5:Y:S01]  /*54a0*/  LDL.LU R0, [R1+0x80] ;  /* 0x0000800001007983 */ /* 0x0001620000300800 */
[----:B------:R-:W-:Y:S01]  /*54b0*/  ISETP.GE.OR P0, PT, R25, UR16, P0 ;  /* 0x0000001019007c0c */ /* 0x000fe20008706670 */
[----:B------:R-:W-:Y:S01]  /*54c0*/  USHF.R.U32.HI UR6, URZ, 0x2, UR7 ;  /* 0x000000023f067899 */ /* 0x000fe20008011607 */
[----:B------:R-:W-:Y:S01]  /*54d0*/  IMAD.WIDE.U32 R26, R27, UR12, R32 ;  /* 0x0000000c1b1a7c25 */ /* 0x000fe2000f8e0020 */
[----:B------:R-:W-:Y:S01]  /*54e0*/  ULOP3.LUT UR4, UR4, UR5, URZ, 0x3c, !UPT ;  /* 0x0000000504047292 */ /* 0x000fe2000f8e3c3f */
[----:B------:R-:W-:Y:S01]  /*54f0*/  IADD3 R42, -R25, UR16, R42 ;  /* 0x00000010192a7c10 */ /* 0x000fe2000fffe12a */
[----:B------:R-:W-:Y:S01]  /*5500*/  UIMAD UR5, UR6, -0x5, UR10 ;  /* 0xfffffffb060578a4 */ /* 0x000fe2000f8e020a */
[----:B------:R-:W-:Y:S01]  /*5510*/  VIADD R27, R27, UR8 ;  /* 0x000000081b1b7c36 */ /* 0x000fe20008000000 */
[----:B------:R-:W-:Y:S01]  /*5520*/  @UP1 ULOP3.LUT UR4, UR4, 0x1, UR6, 0x78, !UPT ;  /* 0x0000000104041892 */ /* 0x000fe2000f8e7806 */
[----:B------:R-:W-:Y:S01]  /*5530*/  LOP3.LUT R43, R38, R43, R28, 0xfe, !PT ;  /* 0x0000002b262b7212 */ /* 0x000fe200078efe1c */
[----:B------:R-:W-:-:S02]  /*5540*/  IMAD.IADD R41, R24, 0x1, -R41 ;  /* 0x0000000118297824 */ /* 0x000fc400078e0a29 */
[----:B------:R-:W-:Y:S02]  /*5550*/  IMAD.MOV.U32 R40, RZ, RZ, -0x1 ;  /* 0xffffffffff287424 */ /* 0x000fe400078e00ff */
[----:B0-----:R-:W-:Y:S06]  /*5560*/  @P0 BRA `(.L_x_31) ;  /* 0x0000008c00ec0947 */ /* 0x001fec0003800000 */
[----:B------:R-:W0:Y:S01]  /*5570*/  LDC.64 R28, c[0x0][0x5c8] ;  /* 0x00017200ff1c7b82 */ /* 0x000e220000000a00 */
[----:B------:R-:W-:Y:S01]  /*5580*/  ULDC.64 UR6, c[0x0][0x5c0] ;  /* 0x0001700000067ab9 */ /* 0x000fe20000000a00 */
[----:B------:R-:W-:Y:S01]  /*5590*/  BSSY B0, `(.L_x_31) ;  /* 0x00008f8000007945 */ /* 0x000fe20003800000 */
[-C--:B0-----:R-:W-:Y:S01]  /*55a0*/  IMAD R24, R39, R28.reuse, RZ ;  /* 0x0000001c27187224 */ /* 0x081fe200078e02ff */
[----:B------:R-:W-:Y:S01]  /*55b0*/  SHF.L.U64.HI R34, R28, 0x3, R29 ;  /* 0x000000031c227819 */ /* 0x000fe2000001021d */
[----:B------:R-:W-:-:S04]  /*55c0*/  IMAD.WIDE.U32 R26, R43, R28, R26 ;  /* 0x0000001c2b1a7225 */ /* 0x000fc800078e001a */
[----:B------:R-:W-:Y:S01]  /*55d0*/  IMAD R25, R43, R29, R24 ;  /* 0x0000001d2b197224 */ /* 0x000fe200078e0218 */
[----:B------:R-:W-:Y:S01]  /*55e0*/  IADD3 R24, P3, R26, UR6, RZ ;  /* 0x000000061a187c10 */ /* 0x000fe2000ff7e0ff */
[C---:B------:R-:W-:Y:S01]  /*55f0*/  IMAD.SHL.U32 R35, R28.reuse, 0x8, RZ ;  /* 0x000000081c237824 */ /* 0x040fe200078e00ff */
[----:B------:R-:W-:Y:S01]  /*5600*/  LEA R30, P2, R28, R26, 0x7 ;  /* 0x0000001a1c1e7211 */ /* 0x000fe200078438ff */
[----:B------:R-:W-:-:S03]  /*5610*/  IMAD.IADD R27, R27, 0x1, R25 ;  /* 0x000000011b1b7824 */ /* 0x000fc600078e0219 */
[----:B------:R-:W-:Y:S02]  /*5620*/  IADD3 R26, P1, P0, R26, UR6, R35 ;  /* 0x000000061a1a7c10 */ /* 0x000fe4000f83e023 */
[----:B------:R-:W-:Y:S02]  /*5630*/  IADD3.X R25, R27, UR7, RZ, P3, !PT ;  /* 0x000000071b197c10 */ /* 0x000fe40009ffe4ff */
[----:B------:R-:W-:Y:S02]  /*5640*/  FSETP.NEU.AND P3, PT, RZ, UR21, PT ;  /* 0x00000015ff007c0b */ /* 0x000fe4000bf6d000 */
[----:B------:R-:W-:Y:S02]  /*5650*/  LEA.HI.X R31, R28, R27, R29, 0x7, P2 ;  /* 0x0000001b1c1f7211 */ /* 0x000fe400010f3c1d */
[C---:B------:R-:W-:Y:S02]  /*5660*/  IADD3 R28, P2, R30.reuse, UR6, RZ ;  /* 0x000000061e1c7c10 */ /* 0x040fe4000ff5e0ff */
[----:B------:R-:W-:-:S02]  /*5670*/  IADD3 R30, P5, P6, R30, UR6, R35 ;  /* 0x000000061e1e7c10 */ /* 0x000fc4000febe023 */
[----:B------:R-:W-:Y:S02]  /*5680*/  IADD3.X R29, R31, UR7, RZ, P2, !PT ;  /* 0x000000071f1d7c10 */ /* 0x000fe400097fe4ff */
[--C-:B------:R-:W-:Y:S02]  /*5690*/  IADD3.X R27, R27, UR7, R34.reuse, P1, P0 ;  /* 0x000000071b1b7c10 */ /* 0x100fe40008fe0422 */
[----:B------:R-:W-:Y:S01]  /*56a0*/  IADD3.X R31, R31, UR7, R34, P5, P6 ;  /* 0x000000071f1f7c10 */ /* 0x000fe2000afec422 */
[----:B------:R-:W-:Y:S06]  /*56b0*/  @!P3 BRA `(.L_x_32) ;  /* 0x0000006c0014b947 */ /* 0x000fec0003800000 */
[----:B------:R-:W-:Y:S01]  /*56c0*/  ULDC.64 UR16, c[0x0][0x5b8] ;  /* 0x00016e0000107ab9 */ /* 0x000fe20000000a00 */
[----:B------:R-:W-:Y:S01]  /*56d0*/  ISETP.GE.AND P0, PT, R42, 0x1, PT ;  /* 0x000000012a00780c */ /* 0x000fe20003f06270 */
[----:B------:R-:W-:Y:S02]  /*56e0*/  UIMAD UR6, UR11, UR16, URZ ;  /* 0x000000100b0672a4 */ /* 0x000fe4000f8e023f */
[----:B------:R-:W-:Y:S01]  /*56f0*/  IMAD.U32 R35, RZ, RZ, UR16 ;  /* 0x00000010ff237e24 */ /* 0x000fe2000f8e00ff */
[----:B------:R-:W-:Y:S01]  /*5700*/  BSSY B1, `(.L_x_33) ;  /* 0x0000010000017945 */ /* 0x000fe20003800000 */
[----:B------:R-:W-:Y:S01]  /*5710*/  ISETP.LT.OR P3, PT, R41, 0x1, !P0 ;  /* 0x000000012900780c */ /* 0x000fe20004761670 */
[----:B------:R-:W-:Y:S02]  /*5720*/  UIMAD UR6, UR12, UR17, UR6 ;  /* 0x000000110c0672a4 */ /* 0x000fe4000f8e0206 */
[----:B------:R-:W-:Y:S01]  /*5730*/  IMAD.WIDE.U32 R32, R35, UR12, R32 ;  /* 0x0000000c23207c25 */ /* 0x000fe2000f8e0020 */
[----:B------:R-:W-:-:S03]  /*5740*/  ULDC.64 UR10, c[0x0][0x5a8] ;  /* 0x00016a00000a7ab9 */ /* 0x000fc60000000a00 */
[----:B------:R-:W-:Y:S02]  /*5750*/  IMAD.MOV.U32 R36, RZ, RZ, R32 ;  /* 0x000000ffff247224 */ /* 0x000fe400078e0020 */
[----:B------:R-:W-:Y:S01]  /*5760*/  VIADD R37, R33, UR6 ;  /* 0x0000000621257c36 */ /* 0x000fe20008000000 */
[----:B------:R-:W-:Y:S02]  /*5770*/  ULDC.64 UR6, c[0x0][0x5b0] ;  /* 0x00016c0000067ab9 */ /* 0x000fe40000000a00 */
[----:B------:R-:W-:Y:S02]  /*5780*/  IMAD R34, R39, UR6, RZ ;  /* 0x0000000627227c24 */ /* 0x000fe4000f8e02ff */
[----:B------:R-:W-:-:S04]  /*5790*/  IMAD.WIDE.U32 R32, R43, UR6, R36 ;  /* 0x000000062b207c25 */ /* 0x000fc8000f8e0024 */
[--C-:B------:R-:W-:Y:S01]  /*57a0*/  IMAD R35, R43, UR7, R34.reuse ;  /* 0x000000072b237c24 */ /* 0x100fe2000f8e0222 */
[----:B------:R-:W-:Y:S02]  /*57b0*/  IADD3 R32, P1, R32, UR10, RZ ;  /* 0x0000000a20207c10 */ /* 0x000fe4000ff3e0ff */
[----:B------:R-:W-:Y:S02]  /*57c0*/  PRMT R34, RZ, 0x7610, R34 ;  /* 0x00007610ff227816 */ /* 0x000fe40000000022 */
[----:B------:R-:W-:Y:S01]  /*57d0*/  IADD3.X R33, R33, UR11, R35, P1, !PT ;  /* 0x0000000b21217c10 */ /* 0x000fe20008ffe423 */
[----:B------:R-:W-:Y:S08]  /*57e0*/  @P3 BRA `(.L_x_34) ;  /* 0x0000000000043947 */ /* 0x000ff00003800000 */
[----:B------:R0:W5:Y:S02]  /*57f0*/  LDG.E.U8 R34, desc[UR14][R32.64] ;  /* 0x0000000e20227981 */ /* 0x000164000c1e1100 */
.L_x_34:
[----:B------:R-:W-:Y:S05]  /*5800*/  BSYNC B1 ;  /* 0x0000000000017941 */ /* 0x000fea0003800000 */
.L_x_33:
[----:B-----5:R-:W-:Y:S01]  /*5810*/  LOP3.LUT R34, R34, 0xff, RZ, 0xc0, !PT ;  /* 0x000000ff22227812 */ /* 0x020fe200078ec0ff */
[----:B------:R-:W-:Y:S01]  /*5820*/  BSSY B1, `(.L_x_35) ;  /* 0x000000b000017945 */ /* 0x000fe20003800000 */
[----:B------:R-:W-:Y:S02]  /*5830*/  ISETP.LT.OR P2, PT, R41, 0x2, !P0 ;  /* 0x000000022900780c */ /* 0x000fe40004741670 */
[----:B------:R-:W-:-:S05]  /*5840*/  F2FP.F16.E5M2.UNPACK_B R34, R34 ;  /* 0x00000022ff22723e */ /* 0x000fca00020004ff */
[----:B------:R-:W-:-:S05]  /*5850*/  HADD2.F32 R34, -RZ, R34.H0_H0 ;  /* 0x20000022ff227230 */ /* 0x000fca0000004100 */
[----:B------:R-:W-:Y:S01]  /*5860*/  FMUL R35, R34, UR21 ;  /* 0x0000001522237c20 */ /* 0x000fe20008400000 */
[----:B------:R-:W-:-:S03]  /*5870*/  PRMT R34, RZ, 0x7610, R34 ;  /* 0x00007610ff227816 */ /* 0x000fc60000000022 */
[----:B------:R-:W-:-:S05]  /*5880*/  FFMA R35, R228, UR20, R35 ;  /* 0x00000014e4237c23 */ /* 0x000fca0008000023 */
[----:B------:R-:W-:-:S05]  /*5890*/  F2FP.SATFINITE.E5M2.F32.PACK_AB_MERGE_C R35, RZ, R35, RZ ;  /* 0x00000023ff23723e */ /* 0x000fca00048060ff */
[----:B------:R1:W-:Y:S01]  /*58a0*/  @!P3 STG.E.U8 desc[UR14][R24.64], R35 ;  /* 0x000000231800b986 */ /* 0x0003e2000c10110e */
[----:B------:R-:W-:Y:S05]  /*58b0*/  @P2 BRA `(.L_x_36) ;  /* 0x0000000000042947 */ /* 0x000fea0003800000 */
[----:B------:R2:W5:Y:S02]  /*58c0*/  LDG.E.U8 R34, desc[UR14][R32.64+0x1] ;  /* 0x0000010e20227981 */ /* 0x000564000c1e1100 */
.L_x_36:
[----:B------:R-:W-:Y:S05]  /*58d0*/  BSYNC B1 ;  /* 0x0000000000017941 */ /* 0x000fea0003800000 */
.L_x_35:
[----:B-----5:R-:W-:Y:S01]  /*58e0*/  LOP3.LUT R34, R34, 0xff, RZ, 0xc0, !PT ;  /* 0x000000ff22227812 */ /* 0x020fe200078ec0ff */
[----:B------:R-:W-:Y:S01]  /*58f0*/  BSSY B1, `(.L_x_37) ;  /* 0x0000013000017945 */ /* 0x000fe20003800000 */
[----:B------:R-:W-:Y:S02]  /*5900*/  IADD3 R45, P1, R43, 0x8, RZ ;  /* 0x000000082b2d7810 */ /* 0x000fe40007f3e0ff */
[----:B------:R-:W-:-:S03]  /*5910*/  F2FP.F16.E5M2.UNPACK_B R34, R34 ;  /* 0x00000022ff22723e */ /* 0x000fc600020004ff */
[----:B-1----:R-:W-:Y:S01]  /*5920*/  IMAD.X R35, RZ, RZ, R39, P1 ;  /* 0x000000ffff237224 */ /* 0x002fe200008e0627 */
[----:B------:R-:W-:Y:S01]  /*5930*/  ISETP.GE.AND P1, PT, R42, 0x9, PT ;  /* 0x000000092a00780c */ /* 0x000fe20003f26270 */
[----:B------:R-:W-:Y:S02]  /*5940*/  HADD2.F32 R34, -RZ, R34.H0_H0 ;  /* 0x20000022ff227230 */ /* 0x000fe40000004100 */
[----:B------:R-:W-:Y:S01]  /*5950*/  IMAD R46, R35, UR6, RZ ;  /* 0x00000006232e7c24 */ /* 0x000fe2000f8e02ff */
[----:B------:R-:W-:Y:S02]  /*5960*/  ISETP.LT.OR P5, PT, R41, 0x1, !P1 ;  /* 0x000000012900780c */ /* 0x000fe40004fa1670 */
[----:B------:R-:W-:Y:S01]  /*5970*/  FMUL R44, R34, UR21 ;  /* 0x00000015222c7c20 */ /* 0x000fe20008400000 */
[----:B------:R-:W-:-:S04]  /*5980*/  IMAD.WIDE.U32 R34, R45, UR6, R36 ;  /* 0x000000062d227c25 */ /* 0x000fc8000f8e0024 */
[----:B------:R-:W-:Y:S01]  /*5990*/  FFMA R44, R227, UR20, R44 ;  /* 0x00000014e32c7c23 */ /* 0x000fe2000800002c */
[----:B------:R-:W-:Y:S01]  /*59a0*/  IMAD R45, R45, UR7, R46 ;  /* 0x000000072d2d7c24 */ /* 0x000fe2000f8e022e */
[----:B------:R-:W-:-:S03]  /*59b0*/  IADD3 R34, P3, R34, UR10, RZ ;  /* 0x0000000a22227c10 */ /* 0x000fc6000ff7e0ff */
[----:B------:R-:W-:Y:S02]  /*59c0*/  F2FP.SATFINITE.E5M2.F32.PACK_AB_MERGE_C R47, RZ, R44, RZ ;  /* 0x0000002cff2f723e */ /* 0x000fe400048060ff */
[----:B------:R-:W-:Y:S02]  /*59d0*/  IADD3.X R35, R35, UR11, R45, P3, !PT ;  /* 0x0000000b23237c10 */ /* 0x000fe40009ffe42d */
[----:B------:R-:W-:Y:S01]  /*59e0*/  PRMT R44, RZ, 0x7610, R44 ;  /* 0x00007610ff2c7816 */ /* 0x000fe2000000002c */
[----:B------:R1:W-:Y:S01]  /*59f0*/  @!P2 STG.E.U8 desc[UR14][R24.64+0x1], R47 ;  /* 0x0000012f1800a986 */ /* 0x0003e2000c10110e */
[----:B------:R-:W-:Y:S05]  /*5a00*/  @P5 BRA `(.L_x_38) ;  /* 0x0000000000045947 */ /* 0x000fea0003800000 */
[----:B------:R3:W5:Y:S02]  /*5a10*/  LDG.E.U8 R44, desc[UR14][R34.64] ;  /* 0x0000000e222c7981 */ /* 0x000764000c1e1100 */
.L_x_38:
[----:B------:R-:W-:Y:S05]  /*5a20*/  BSYNC B1 ;  /* 0x0000000000017941 */ /* 0x000fea0003800000 */
.L_x_37:
        /* <DEDUP_REMOVED lines=12> */
.L_x_40:
[----:B------:R-:W-:Y:S05]  /*5af0*/  BSYNC B1 ;  /* 0x0000000000017941 */ /* 0x000fea0003800000 */
.L_x_39:
[----:B-----5:R-:W-:Y:S01]  /*5b00*/  LOP3.LUT R44, R44, 0xff, RZ, 0xc0, !PT ;  /* 0x000000ff2c2c7812 */ /* 0x020fe200078ec0ff */
[----:B------:R-:W-:Y:S01]  /*5b10*/  BSSY B1, `(.L_x_41) ;  /* 0x000000b000017945 */ /* 0x000fe20003800000 */
[----:B------:R-:W-:Y:S02]  /*5b20*/  ISETP.LT.OR P3, PT, R41, 0x9, !P0 ;  /* 0x000000092900780c */ /* 0x000fe40004761670 */
[----:B------:R-:W-:-:S05]  /*5b30*/  F2FP.F16.E5M2.UNPACK_B R44, R44 ;  /* 0x0000002cff2c723e */ /* 0x000fca00020004ff */
[----:B------:R-:W-:-:S05]  /*5b40*/  HADD2.F32 R44, -RZ, R44.H0_H0 ;  /* 0x2000002cff2c7230 */ /* 0x000fca0000004100 */
[----:B------:R-:W-:-:S04]  /*5b50*/  FMUL R44, R44, UR21 ;  /* 0x000000152c2c7c20 */ /* 0x000fc80008400000 */
[----:B------:R-:W-:-:S05]  /*5b60*/  FFMA R44, R225, UR20, R44 ;  /* 0x00000014e12c7c23 */ /* 0x000fca000800002c */
[----:B----4-:R-:W-:Y:S02]  /*5b70*/  F2FP.SATFINITE.E5M2.F32.PACK_AB_MERGE_C R45, RZ, R44, RZ ;  /* 0x0000002cff2d723e */ /* 0x010fe400048060ff */
[----:B------:R-:W-:-:S03]  /*5b80*/  PRMT R44, RZ, 0x7610, R44 ;  /* 0x00007610ff2c7816 */ /* 0x000fc6000000002c */
[----:B------:R4:W-:Y:S01]  /*5b90*/  @!P2 STG.E.U8 desc[UR14][R26.64+0x1], R45 ;  /* 0x0000012d1a00a986 */ /* 0x0009e2000c10110e */
[----:B------:R-:W-:Y:S05]  /*5ba0*/  @P3 BRA `(.L_x_42) ;  /* 0x0000000000043947 */ /* 0x000fea0003800000 */
[----:B------:R0:W5:Y:S02]  /*5bb0*/  LDG.E.U8 R44, desc[UR14][R32.64+0x8] ;  /* 0x0000080e202c7981 */ /* 0x000164000c1e1100 */
.L_x_42:
[----:B------:R-:W-:Y:S05]  /*5bc0*/  BSYNC B1 ;  /* 0x0000000000017941 */ /* 0x000fea0003800000 */
.L_x_41:
[----:B-----5:R-:W-:Y:S01]  /*5bd0*/  LOP3.LUT R44, R44, 0xff, RZ, 0xc0, !PT ;  /* 0x000000ff2c2c7812 */ /* 0x020fe200078ec0ff */
[----:B------:R-:W-:Y:S01]  /*5be0*/  BSSY B1, `(.L_x_43) ;  /* 0x000000b000017945 */ /* 0x000fe20003800000 */
[----:B------:R-:W-:Y:S02]  /*5bf0*/  ISETP.LT.OR P2, PT, R41, 0xa, !P0 ;  /* 0x0000000a2900780c */ /* 0x000fe40004741670 */
[----:B------:R-:W-:-:S05]  /*5c00*/  F2FP.F16.E5M2.UNPACK_B R44, R44 ;  /* 0x0000002cff2c723e */ /* 0x000fca00020004ff */
[----:B------:R-:W-:-:S05]  /*5c10*/  HADD2.F32 R44, -RZ, R44.H0_H0 ;  /* 0x2000002cff2c7230 */ /* 0x000fca0000004100 */
[----:B----4-:R-:W-:Y:S01]  /*5c20*/  FMUL R45, R44, UR21 ;  /* 0x000000152c2d7c20 */ /* 0x010fe20008400000 */
[----:B------:R-:W-:-:S03]  /*5c30*/  PRMT R44, RZ, 0x7610, R44 ;  /* 0x00007610ff2c7816 */ /* 0x000fc6000000002c */
[----:B------:R-:W-:-:S05]  /*5c40*/  FFMA R45, R224, UR20, R45 ;  /* 0x00000014e02d7c23 */ /* 0x000fca000800002d */
[----:B------:R-:W-:-:S05]  /*5c50*/  F2FP.SATFINITE.E5M2.F32.PACK_AB_MERGE_C R45, RZ, R45, RZ ;  /* 0x0000002dff2d723e */ /* 0x000fca00048060ff */
[----:B------:R4:W-:Y:S01]  /*5c60*/  @!P3 STG.E.U8 desc[UR14][R24.64+0x8], R45 ;  /* 0x0000082d1800b986 */ /* 0x0009e2000c10110e */
[----:B------:R-:W-:Y:S05]  /*5c70*/  @P2 BRA `(.L_x_44) ;  /* 0x0000000000042947 */ /* 0x000fea0003800000 */
[----:B------:R0:W5:Y:S02]  /*5c80*/  LDG.E.U8 R44, desc[UR14][R32.64+0x9] ;  /* 0x0000090e202c7981 */ /* 0x000164000c1e1100 */
.L_x_44:
[----:B------:R-:W-:Y:S05]  /*5c90*/  BSYNC B1 ;  /* 0x0000000000017941 */ /* 0x000fea0003800000 */
.L_x_43:
        /* <DEDUP_REMOVED lines=12> */
.L_x_46:
[----:B------:R-:W-:Y:S05]  /*5d60*/  BSYNC B1 ;  /* 0x0000000000017941 */ /* 0x000fea0003800000 */
.L_x_45:
        /* <DEDUP_REMOVED lines=12> */
.L_x_48:
[----:B------:R-:W-:Y:S05]  /*5e30*/  BSYNC B1 ;  /* 0x0000000000017941 */ /* 0x000fea0003800000 */
.L_x_47:
        /* <DEDUP_REMOVED lines=12> */
.L_x_50:
[----:B------:R-:W-:Y:S05]  /*5f00*/  BSYNC B1 ;  /* 0x0000000000017941 */ /* 0x000fea0003800000 */
.L_x_49:
        /* <DEDUP_REMOVED lines=12> */
.L_x_52:
[----:B------:R-:W-:Y:S05]  /*5fd0*/  BSYNC B1 ;  /* 0x0000000000017941 */ /* 0x000fea0003800000 */
.L_x_51:
        /* <DEDUP_REMOVED lines=12> */
.L_x_54:
[----:B------:R-:W-:Y:S05]  /*60a0*/  BSYNC B1 ;  /* 0x0000000000017941 */ /* 0x000fea0003800000 */
.L_x_53:
        /* <DEDUP_REMOVED lines=12> */
.L_x_56:
[----:B------:R-:W-:Y:S05]  /*6170*/  BSYNC B1 ;  /* 0x0000000000017941 */ /* 0x000fea0003800000 */
.L_x_55:
        /* <DEDUP_REMOVED lines=12> */
.L_x_58:
[----:B------:R-:W-:Y:S05]  /*6240*/  BSYNC B1 ;  /* 0x0000000000017941 */ /* 0x000fea0003800000 */
.L_x_57:
        /* <DEDUP_REMOVED lines=12> */
.L_x_60:
[----:B------:R-:W-:Y:S05]  /*6310*/  BSYNC B1 ;  /* 0x0000000000017941 */ /* 0x000fea0003800000 */
.L_x_59:
        /* <DEDUP_REMOVED lines=12> */
.L_x_62:
[----:B------:R-:W-:Y:S05]  /*63e0*/  BSYNC B1 ;  /* 0x0000000000017941 */ /* 0x000fea0003800000 */
.L_x_61:
        /* <DEDUP_REMOVED lines=12> */
.L_x_64:
[----:B------:R-:W-:Y:S05]  /*64b0*/  BSYNC B1 ;  /* 0x0000000000017941 */ /* 0x000fea0003800000 */
.L_x_63:
        /* <DEDUP_REMOVED lines=12> */
.L_x_66:
[----:B------:R-:W-:Y:S05]  /*6580*/  BSYNC B1 ;  /* 0x0000000000017941 */ /* 0x000fea0003800000 */
.L_x_65:
        /* <DEDUP_REMOVED lines=12> */
.L_x_68:
[----:B------:R-:W-:Y:S05]  /*6650*/  BSYNC B1 ;  /* 0x0000000000017941 */ /* 0x000fea0003800000 */
.L_x_67:
        /* <DEDUP_REMOVED lines=12> */
.L_x_70:
[----:B------:R-:W-:Y:S05]  /*6720*/  BSYNC B1 ;  /* 0x0000000000017941 */ /* 0x000fea0003800000 */
.L_x_69:
        /* <DEDUP_REMOVED lines=12> */
.L_x_72:
[----:B------:R-:W-:Y:S05]  /*67f0*/  BSYNC B1 ;  /* 0x0000000000017941 */ /* 0x000fea0003800000 */
.L_x_71:
        /* <DEDUP_REMOVED lines=12> */
.L_x_74:
[----:B------:R-:W-:Y:S05]  /*68c0*/  BSYNC B1 ;  /* 0x0000000000017941 */ /* 0x000fea0003800000 */
.L_x_73:
        /* <DEDUP_REMOVED lines=12> */
.L_x_76:
[----:B------:R-:W-:Y:S05]  /*6990*/  BSYNC B1 ;  /* 0x0000000000017941 */ /* 0x000fea0003800000 */
.L_x_75:
        /* <DEDUP_REMOVED lines=12> */
.L_x_78:
[----:B------:R-:W-:Y:S05]  /*6a60*/  BSYNC B1 ;  /* 0x0000000000017941 */ /* 0x000fea0003800000 */
.L_x_77:
        /* <DEDUP_REMOVED lines=12> */
.L_x_80:
[----:B------:R-:W-:Y:S05]  /*6b30*/  BSYNC B1 ;  /* 0x0000000000017941 */ /* 0x000fea0003800000 */
.L_x_79:
        /* <DEDUP_REMOVED lines=12> */
.L_x_82:
[----:B------:R-:W-:Y:S05]  /*6c00*/  BSYNC B1 ;  /* 0x0000000000017941 */ /* 0x000fea0003800000 */
.L_x_81:
        /* <DEDUP_REMOVED lines=12> */
.L_x_84:
[----:B------:R-:W-:Y:S05]  /*6cd0*/  BSYNC B1 ;  /* 0x0000000000017941 */ /* 0x000fea0003800000 */
.L_x_83:
        /* <DEDUP_REMOVED lines=12> */
.L_x_86:
[----:B------:R-:W-:Y:S05]  /*6da0*/  BSYNC B1 ;  /* 0x0000000000017941 */ /* 0x000fea0003800000 */
.L_x_85:
        /* <DEDUP_REMOVED lines=12> */
.L_x_88:
[----:B------:R-:W-:Y:S05]  /*6e70*/  BSYNC B1 ;  /* 0x0000000000017941 */ /* 0x000fea0003800000 */
.L_x_87:
        /* <DEDUP_REMOVED lines=12> */
.L_x_90:
[----:B------:R-:W-:Y:S05]  /*6f40*/  BSYNC B1 ;  /* 0x0000000000017941 */ /* 0x000fea0003800000 */
.L_x_89:
        /* <DEDUP_REMOVED lines=12> */
.L_x_92:
[----:B------:R-:W-:Y:S05]  /*7010*/  BSYNC B1 ;  /* 0x0000000000017941 */ /* 0x000fea0003800000 */
.L_x_91:
        /* <DEDUP_REMOVED lines=12> */
.L_x_94:
[----:B------:R-:W-:Y:S05]  /*70e0*/  BSYNC B1 ;  /* 0x0000000000017941 */ /* 0x000fea0003800000 */
.L_x_93:
        /* <DEDUP_REMOVED lines=12> */
.L_x_96:
[----:B------:R-:W-:Y:S05]  /*71b0*/  BSYNC B1 ;  /* 0x0000000000017941 */ /* 0x000fea0003800000 */
.L_x_95:
        /* <DEDUP_REMOVED lines=12> */
.L_x_98:
[----:B------:R-:W-:Y:S05]  /*7280*/  BSYNC B1 ;  /* 0x0000000000017941 */ /* 0x000fea0003800000 */
.L_x_97:
        /* <DEDUP_REMOVED lines=12> */
.L_x_100:
[----:B------:R-:W-:Y:S05]  /*7350*/  BSYNC B1 ;  /* 0x0000000000017941 */ /* 0x000fea0003800000 */
.L_x_99:
        /* <DEDUP_REMOVED lines=12> */
.L_x_102:
[----:B------:R-:W-:Y:S05]  /*7420*/  BSYNC B1 ;  /* 0x0000000000017941 */ /* 0x000fea0003800000 */
.L_x_101:
        /* <DEDUP_REMOVED lines=12> */
.L_x_104:
[----:B------:R-:W-:Y:S05]  /*74f0*/  BSYNC B1 ;  /* 0x0000000000017941 */ /* 0x000fea0003800000 */
.L_x_103:
        /* <DEDUP_REMOVED lines=12> */
.L_x_106:
[----:B------:R-:W-:Y:S05]  /*75c0*/  BSYNC B1 ;  /* 0x0000000000017941 */ /* 0x000fea0003800000 */
.L_x_105:
        /* <DEDUP_REMOVED lines=12> */
.L_x_108:
[----:B------:R-:W-:Y:S05]  /*7690*/  BSYNC B1 ;  /* 0x0000000000017941 */ /* 0x000fea0003800000 */
.L_x_107:
        /* <DEDUP_REMOVED lines=12> */
.L_x_110:
[----:B------:R-:W-:Y:S05]  /*7760*/  BSYNC B1 ;  /* 0x0000000000017941 */ /* 0x000fea0003800000 */
.L_x_109:
        /* <DEDUP_REMOVED lines=12> */
.L_x_112:
[----:B------:R-:W-:Y:S05]  /*7830*/  BSYNC B1 ;  /* 0x0000000000017941 */ /* 0x000fea0003800000 */
.L_x_111:
        /* <DEDUP_REMOVED lines=12> */
.L_x_114:
[----:B------:R-:W-:Y:S05]  /*7900*/  BSYNC B1 ;  /* 0x0000000000017941 */ /* 0x000fea0003800000 */
.L_x_113:
        /* <DEDUP_REMOVED lines=12> */
.L_x_116:
[----:B------:R-:W-:Y:S05]  /*79d0*/  BSYNC B1 ;  /* 0x0000000000017941 */ /* 0x000fea0003800000 */
.L_x_115:
        /* <DEDUP_REMOVED lines=12> */
.L_x_118:
[----:B------:R-:W-:Y:S05]  /*7aa0*/  BSYNC B1 ;  /* 0x0000000000017941 */ /* 0x000fea0003800000 */
.L_x_117:
        /* <DEDUP_REMOVED lines=12> */
.L_x_120:
[----:B------:R-:W-:Y:S05]  /*7b70*/  BSYNC B1 ;  /* 0x0000000000017941 */ /* 0x000fea0003800000 */
.L_x_119:
        /* <DEDUP_REMOVED lines=12> */
.L_x_122:
[----:B------:R-:W-:Y:S05]  /*7c40*/  BSYNC B1 ;  /* 0x0000000000017941 */ /* 0x000fea0003800000 */
.L_x_121:
        /* <DEDUP_REMOVED lines=12> */
.L_x_124:
[----:B------:R-:W-:Y:S05]  /*7d10*/  BSYNC B1 ;  /* 0x0000000000017941 */ /* 0x000fea0003800000 */
.L_x_123:
        /* <DEDUP_REMOVED lines=12> */
.L_x_126:
[----:B------:R-:W-:Y:S05]  /*7de0*/  BSYNC B1 ;  /* 0x0000000000017941 */ /* 0x000fea0003800000 */
.L_x_125:
        /* <DEDUP_REMOVED lines=12> */
.L_x_128:
[----:B------:R-:W-:Y:S05]  /*7eb0*/  BSYNC B1 ;  /* 0x0000000000017941 */ /* 0x000fea0003800000 */
.L_x_127:
        /* <DEDUP_REMOVED lines=12> */
.L_x_130:
[----:B------:R-:W-:Y:S05]  /*7f80*/  BSYNC B1 ;  /* 0x0000000000017941 */ /* 0x000fea0003800000 */
.L_x_129:
        /* <DEDUP_REMOVED lines=12> */
.L_x_132:
[----:B------:R-:W-:Y:S05]  /*8050*/  BSYNC B1 ;  /* 0x0000000000017941 */ /* 0x000fea0003800000 */
.L_x_131:
        /* <DEDUP_REMOVED lines=12> */
.L_x_134:
[----:B------:R-:W-:Y:S05]  /*8120*/  BSYNC B1 ;  /* 0x0000000000017941 */ /* 0x000fea0003800000 */
.L_x_133:
        /* <DEDUP_REMOVED lines=12> */
.L_x_136:
[----:B------:R-:W-:Y:S05]  /*81f0*/  BSYNC B1 ;  /* 0x0000000000017941 */ /* 0x000fea0003800000 */
.L_x_135:
        /* <DEDUP_REMOVED lines=12> */
.L_x_138:
[----:B------:R-:W-:Y:S05]  /*82c0*/  BSYNC B1 ;  /* 0x0000000000017941 */ /* 0x000fea0003800000 */
.L_x_137:
        /* <DEDUP_REMOVED lines=12> */
.L_x_140:
[----:B------:R-:W-:Y:S05]  /*8390*/  BSYNC B1 ;  /* 0x0000000000017941 */ /* 0x000fea0003800000 */
.L_x_139:
        /* <DEDUP_REMOVED lines=12> */
.L_x_142:
[----:B------:R-:W-:Y:S05]  /*8460*/  BSYNC B1 ;  /* 0x0000000000017941 */ /* 0x000fea0003800000 */
.L_x_141:
        /* <DEDUP_REMOVED lines=12> */
.L_x_144:
[----:B------:R-:W-:Y:S05]  /*8530*/  BSYNC B1 ;  /* 0x0000000000017941 */ /* 0x000fea0003800000 */
.L_x_143:
        /* <DEDUP_REMOVED lines=12> */
.L_x_146:
[----:B------:R-:W-:Y:S05]  /*8600*/  BSYNC B1 ;  /* 0x0000000000017941 */ /* 0x000fea0003800000 */
.L_x_145:
        /* <DEDUP_REMOVED lines=12> */
.L_x_148:
[----:B------:R-:W-:Y:S05]  /*86d0*/  BSYNC B1 ;  /* 0x0000000000017941 */ /* 0x000fea0003800000 */
.L_x_147:
        /* <DEDUP_REMOVED lines=12> */
.L_x_150:
[----:B------:R-:W-:Y:S05]  /*87a0*/  BSYNC B1 ;  /* 0x0000000000017941 */ /* 0x000fea0003800000 */
.L_x_149:
        /* <DEDUP_REMOVED lines=12> */
.L_x_152:
[----:B------:R-:W-:Y:S05]  /*8870*/  BSYNC B1 ;  /* 0x0000000000017941 */ /* 0x000fea0003800000 */
.L_x_151:
        /* <DEDUP_REMOVED lines=12> */
.L_x_154:
[----:B------:R-:W-:Y:S05]  /*8940*/  BSYNC B1 ;  /* 0x0000000000017941 */ /* 0x000fea0003800000 */
.L_x_153:
        /* <DEDUP_REMOVED lines=12> */
.L_x_156:
[----:B------:R-:W-:Y:S05]  /*8a10*/  BSYNC B1 ;  /* 0x0000000000017941 */ /* 0x000fea0003800000 */
.L_x_155:
[----:B-----5:R-:W-:Y:S01]  /*8a20*/  LOP3.LUT R44, R44, 0xff, RZ, 0xc0, !PT ;  /* 0x000000ff2c2c7812 */ /* 0x020fe200078ec0ff */
[----:B------:R-:W-:Y:S01]  /*8a30*/  BSSY B1, `(.L_x_157) ;  /* 0x000000b000017945 */ /* 0x000fe20003800000 */
[----:B------:R-:W-:Y:S02]  /*8a40*/  ISETP.LT.OR P2, PT, R41, 0x79, !P1 ;  /* 0x000000792900780c */ /* 0x000fe40004f41670 */
[----:B------:R-:W-:Y:S02]  /*8a50*/  F2FP.F16.E5M2.UNPACK_B R44, R44 ;  /* 0x0000002cff2c723e */ /* 0x000fe400020004ff */
[----:B0-2---:R-:W-:-:S03]  /*8a60*/  PRMT R32, RZ, 0x7610, R32 ;  /* 0x00007610ff207816 */ /* 0x005fc60000000020 */
[----:B------:R-:W-:-:S05]  /*8a70*/  HADD2.F32 R44, -RZ, R44.H0_H0 ;  /* 0x2000002cff2c7230 */ /* 0x000fca0000004100 */
[----:B------:R-:W-:-:S04]  /*8a80*/  FMUL R44, R44, UR21 ;  /* 0x000000152c2c7c20 */ /* 0x000fc80008400000 */
[----:B------:R-:W-:-:S05]  /*8a90*/  FFMA R44, R167, UR20, R44 ;  /* 0x00000014a72c7c23 */ /* 0x000fca000800002c */
[----:B------:R-:W-:-:S05]  /*8aa0*/  F2FP.SATFINITE.E5M2.F32.PACK_AB_MERGE_C R33, RZ, R44, RZ ;  /* 0x0000002cff21723e */ /* 0x000fca00048060ff */
[----:B------:R0:W-:Y:S01]  /*8ab0*/  @!P0 STG.E.U8 desc[UR14][R24.64+0x79], R33 ;  /* 0x0000792118008986 */ /* 0x0001e2000c10110e */
[----:B------:R-:W-:Y:S05]  /*8ac0*/  @P2 BRA `(.L_x_158) ;  /* 0x0000000000042947 */ /* 0x000fea0003800000 */
[----:B------:R2:W5:Y:S02]  /*8ad0*/  LDG.E.U8 R32, desc[UR14][R34.64+0x78] ;  /* 0x0000780e22207981 */ /* 0x000564000c1e1100 */
.L_x_158:
[----:B------:R-:W-:Y:S05]  /*8ae0*/  BSYNC B1 ;  /* 0x0000000000017941 */ /* 0x000fea0003800000 */
.L_x_157:
[----:B-----5:R-:W-:Y:S01]  /*8af0*/  LOP3.LUT R32, R32, 0xff, RZ, 0xc0, !PT ;  /* 0x000000ff20207812 */ /* 0x020fe200078ec0ff */
[----:B------:R-:W-:Y:S01]  /*8b00*/  BSSY B1, `(.L_x_159) ;  /* 0x000000b000017945 */ /* 0x000fe20003800000 */
[----:B------:R-:W-:Y:S02]  /*8b10*/  ISETP.LT.OR P1, PT, R41, 0x7a, !P1 ;  /* 0x0000007a2900780c */ /* 0x000fe40004f21670 */
[----:B------:R-:W-:Y:S02]  /*8b20*/  F2FP.F16.E5M2.UNPACK_B R32, R32 ;  /* 0x00000020ff20723e */ /* 0x000fe400020004ff */
[----:B01--4-:R-:W-:-:S03]  /*8b30*/  PRMT R24, RZ, 0x7610, R24 ;  /* 0x00007610ff187816 */ /* 0x013fc60000000018 */
[----:B------:R-:W-:-:S05]  /*8b40*/  HADD2.F32 R32, -RZ, R32.H0_H0 ;  /* 0x20000020ff207230 */ /* 0x000fca0000004100 */
[----:B------:R-:W-:-:S04]  /*8b50*/  FMUL R25, R32, UR21 ;  /* 0x0000001520197c20 */ /* 0x000fc80008400000 */
[----:B------:R-:W-:-:S05]  /*8b60*/  FFMA R25, R166, UR20, R25 ;  /* 0x00000014a6197c23 */ /* 0x000fca0008000019 */
[----:B------:R-:W-:-:S05]  /*8b70*/  F2FP.SATFINITE.E5M2.F32.PACK_AB_MERGE_C R25, RZ, R25, RZ ;  /* 0x00000019ff19723e */ /* 0x000fca00048060ff */
[----:B------:R0:W-:Y:S01]  /*8b80*/  @!P2 STG.E.U8 desc[UR14][R26.64+0x78], R25 ;  /* 0x000078191a00a986 */ /* 0x0001e2000c10110e */
[----:B------:R-:W-:Y:S05]  /*8b90*/  @P1 BRA `(.L_x_160) ;  /* 0x0000000000041947 */ /* 0x000fea0003800000 */
[----:B------:R1:W5:Y:S02]  /*8ba0*/  LDG.E.U8 R24, desc[UR14][R34.64+0x79] ;  /* 0x0000790e22187981 */ /* 0x000364000c1e1100 */
.L_x_160:
[----:B------:R-:W-:Y:S05]  /*8bb0*/  BSYNC B1 ;  /* 0x0000000000017941 */ /* 0x000fea0003800000 */
.L_x_159:
[----:B-----5:R-:W-:Y:S01]  /*8bc0*/  LOP3.LUT R24, R24, 0xff, RZ, 0xc0, !PT ;  /* 0x000000ff18187812 */ /* 0x020fe200078ec0ff */
[----:B------:R-:W-:Y:S01]  /*8bd0*/  BSSY B1, `(.L_x_161) ;  /* 0x0000013000017945 */ /* 0x000fe20003800000 */
[----:B------:R-:W-:Y:S02]  /*8be0*/  IADD3 R33, P0, R43, 0x80, RZ ;  /* 0x000000802b217810 */ /* 0x000fe40007f1e0ff */
[----:B------:R-:W-:-:S03]  /*8bf0*/  F2FP.F16.E5M2.UNPACK_B R24, R24 ;  /* 0x00000018ff18723e */ /* 0x000fc600020004ff */
[----:B0-----:R-:W-:Y:S01]  /*8c00*/  IMAD.X R25, RZ, RZ, R39, P0 ;  /* 0x000000ffff197224 */ /* 0x001fe200000e0627 */
[----:B------:R-:W-:Y:S01]  /*8c10*/  ISETP.GE.AND P0, PT, R42, 0x81, PT ;  /* 0x000000812a00780c */ /* 0x000fe20003f06270 */
[----:B------:R-:W-:Y:S02]  /*8c20*/  HADD2.F32 R24, -RZ, R24.H0_H0 ;  /* 0x20000018ff187230 */ /* 0x000fe40000004100 */
[----:B-123--:R-:W-:Y:S01]  /*8c30*/  IMAD R34, R25, UR6, RZ ;  /* 0x0000000619227c24 */ /* 0x00efe2000f8e02ff */
        /* <DEDUP_REMOVED lines=12> */
.L_x_162:
[----:B------:R-:W-:Y:S05]  /*8d00*/  BSYNC B1 ;  /* 0x0000000000017941 */ /* 0x000fea0003800000 */
.L_x_161:
[----:B-----5:R-:W-:Y:S01]  /*8d10*/  LOP3.LUT R32, R32, 0xff, RZ, 0xc0, !PT ;  /* 0x000000ff20207812 */ /* 0x020fe200078ec0ff */
[----:B------:R-:W-:Y:S01]  /*8d20*/  BSSY B1, `(.L_x_163) ;  /* 0x000000b000017945 */ /* 0x000fe20003800000 */
[----:B------:R-:W-:Y:S02]  /*8d30*/  ISETP.LT.OR P2, PT, R41, 0x2, !P0 ;  /* 0x000000022900780c */ /* 0x000fe40004741670 */
[----:B------:R-:W-:Y:S02]  /*8d40*/  F2FP.F16.E5M2.UNPACK_B R32, R32 ;  /* 0x00000020ff20723e */ /* 0x000fe400020004ff */
[----:B0-----:R-:W-:-:S03]  /*8d50*/  PRMT R26, RZ, 0x7610, R26 ;  /* 0x00007610ff1a7816 */ /* 0x001fc6000000001a */
[----:B------:R-:W-:-:S05]  /*8d60*/  HADD2.F32 R32, -RZ, R32.H0_H0 ;  /* 0x20000020ff207230 */ /* 0x000fca0000004100 */
[----:B------:R-:W-:-:S04]  /*8d70*/  FMUL R27, R32, UR21 ;  /* 0x00000015201b7c20 */ /* 0x000fc80008400000 */
[----:B------:R-:W-:-:S05]  /*8d80*/  FFMA R27, R164, UR20, R27 ;  /* 0x00000014a41b7c23 */ /* 0x000fca000800001b */
[----:B------:R-:W-:-:S05]  /*8d90*/  F2FP.SATFINITE.E5M2.F32.PACK_AB_MERGE_C R27, RZ, R27, RZ ;  /* 0x0000001bff1b723e */ /* 0x000fca00048060ff */
[----:B------:R0:W-:Y:S01]  /*8da0*/  @!P3 STG.E.U8 desc[UR14][R28.64], R27 ;  /* 0x0000001b1c00b986 */ /* 0x0001e2000c10110e */
[----:B------:R-:W-:Y:S05]  /*8db0*/  @P2 BRA `(.L_x_164) ;  /* 0x0000000000042947 */ /* 0x000fea0003800000 */
[----:B------:R2:W5:Y:S02]  /*8dc0*/  LDG.E.U8 R26, desc[UR14][R24.64+0x1] ;  /* 0x0000010e181a7981 */ /* 0x000564000c1e1100 */
.L_x_164:
[----:B------:R-:W-:Y:S05]  /*8dd0*/  BSYNC B1 ;  /* 0x0000000000017941 */ /* 0x000fea0003800000 */
.L_x_163:
[----:B-----5:R-:W-:Y:S01]  /*8de0*/  LOP3.LUT R26, R26, 0xff, RZ, 0xc0, !PT ;  /* 0x000000ff1a1a7812 */ /* 0x020fe200078ec0ff */
[----:B------:R-:W-:Y:S01]  /*8df0*/  BSSY B1, `(.L_x_165) ;  /* 0x0000013000017945 */ /* 0x000fe20003800000 */
[----:B------:R-:W-:Y:S02]  /*8e00*/  IADD3 R43, P1, R43, 0x88, RZ ;  /* 0x000000882b2b7810 */ /* 0x000fe40007f3e0ff */
[----:B------:R-:W-:Y:S02]  /*8e10*/  F2FP.F16.E5M2.UNPACK_B R26, R26 ;  /* 0x0000001aff1a723e */ /* 0x000fe400020004ff */
[----:B------:R-:W-:Y:S01]  /*8e20*/  PRMT R32, RZ, 0x7610, R32 ;  /* 0x00007610ff207816 */ /* 0x000fe20000000020 */
[----:B------:R-:W-:Y:S01]  /*8e30*/  IMAD.X R38, RZ, RZ, R39, P1 ;  /* 0x000000ffff267224 */ /* 0x000fe200008e0627 */
[----:B------:R-:W-:Y:S01]  /*8e40*/  ISETP.GE.AND P1, PT, R42, 0x89, PT ;  /* 0x000000892a00780c */ /* 0x000fe20003f26270 */
[----:B------:R-:W-:Y:S02]  /*8e50*/  HADD2.F32 R26, -RZ, R26.H0_H0 ;  /* 0x2000001aff1a7230 */ /* 0x000fe40000004100 */
[----:B------:R-:W-:Y:S01]  /*8e60*/  IMAD R38, R38, UR6, RZ ;  /* 0x0000000626267c24 */ /* 0x000fe2000f8e02ff */
[----:B------:R-:W-:Y:S01]  /*8e70*/  ISETP.LT.OR P5, PT, R41, 0x1, !P1 ;  /* 0x000000012900780c */ /* 0x000fe20004fa1670 */
[----:B------:R-:W-:-:S04]  /*8e80*/  IMAD.WIDE.U32 R36, R43, UR6, R36 ;  /* 0x000000062b247c25 */ /* 0x000fc8000f8e0024 */
[----:B------:R-:W-:Y:S01]  /*8e90*/  FMUL R26, R26, UR21 ;  /* 0x000000151a1a7c20 */ /* 0x000fe20008400000 */
[----:B------:R-:W-:-:S03]  /*8ea0*/  IMAD R43, R43, UR7, R38 ;  /* 0x000000072b2b7c24 */ /* 0x000fc6000f8e0226 */
[----:B------:R-:W-:Y:S01]  /*8eb0*/  FFMA R163, R163, UR20, R26 ;  /* 0x00000014a3a37c23 */ /* 0x000fe2000800001a */
[----:B------:R-:W-:-:S04]  /*8ec0*/  IADD3 R26, P3, R36, UR10, RZ ;  /* 0x0000000a241a7c10 */ /* 0x000fc8000ff7e0ff */
[----:B------:R-:W-:Y:S02]  /*8ed0*/  F2FP.SATFINITE.E5M2.F32.PACK_AB_MERGE_C R163, RZ, R163, RZ ;  /* 0x000000a3ffa3723e */ /* 0x000fe400048060ff */
[----:B0-----:R-:W-:-:S03]  /*8ee0*/  IADD3.X R27, R37, UR11, R43, P3, !PT ;  /* 0x0000000b251b7c10 */ /* 0x001fc60009ffe42b */
[----:B------:R0:W-:Y:S01]  /*8ef0*/  @!P2 STG.E.U8 desc[UR14][R28.64+0x1], R163 ;  /* 0x000001a31c00a986 */ /* 0x0001e2000c10110e */
[----:B------:R-:W-:Y:S05]  /*8f00*/  @P5 BRA `(.L_x_166) ;  /* 0x0000000000045947 */ /* 0x000fea0003800000 */
[----:B------:R3:W5:Y:S02]  /*8f10*/  LDG.E.U8 R32, desc[UR14][R26.64] ;  /* 0x0000000e1a207981 */ /* 0x000764000c1e1100 */
.L_x_166:
[----:B------:R-:W-:Y:S05]  /*8f20*/  BSYNC B1 ;  /* 0x0000000000017941 */ /* 0x000fea0003800000 */
.L_x_165:
        /* <DEDUP_REMOVED lines=12> */
.L_x_168:
[----:B------:R-:W-:Y:S05]  /*8ff0*/  BSYNC B1 ;  /* 0x0000000000017941 */ /* 0x000fea0003800000 */
.L_x_167:
        /* <DEDUP_REMOVED lines=12> */
.L_x_170:
[----:B------:R-:W-:Y:S05]  /*90c0*/  BSYNC B1 ;  /* 0x0000000000017941 */ /* 0x000fea0003800000 */
.L_x_169:
        /* <DEDUP_REMOVED lines=12> */
.L_x_172:
[----:B------:R-:W-:Y:S05]  /*9190*/  BSYNC B1 ;  /* 0x0000000000017941 */ /* 0x000fea0003800000 */
.L_x_171:
        /* <DEDUP_REMOVED lines=12> */
.L_x_174:
[----:B------:R-:W-:Y:S05]  /*9260*/  BSYNC B1 ;  /* 0x0000000000017941 */ /* 0x000fea0003800000 */
.L_x_173:
        /* <DEDUP_REMOVED lines=12> */
.L_x_176:
[----:B------:R-:W-:Y:S05]  /*9330*/  BSYNC B1 ;  /* 0x0000000000017941 */ /* 0x000fea0003800000 */
.L_x_175:
        /* <DEDUP_REMOVED lines=12> */
.L_x_178:
[----:B------:R-:W-:Y:S05]  /*9400*/  BSYNC B1 ;  /* 0x0000000000017941 */ /* 0x000fea0003800000 */
.L_x_177:
        /* <DEDUP_REMOVED lines=12> */
.L_x_180:
[----:B------:R-:W-:Y:S05]  /*94d0*/  BSYNC B1 ;  /* 0x0000000000017941 */ /* 0x000fea0003800000 */
.L_x_179:
        /* <DEDUP_REMOVED lines=12> */
.L_x_182:
[----:B------:R-:W-:Y:S05]  /*95a0*/  BSYNC B1 ;  /* 0x0000000000017941 */ /* 0x000fea0003800000 */
.L_x_181:
        /* <DEDUP_REMOVED lines=12> */
.L_x_184:
[----:B------:R-:W-:Y:S05]  /*9670*/  BSYNC B1 ;  /* 0x0000000000017941 */ /* 0x000fea0003800000 */
.L_x_183:
        /* <DEDUP_REMOVED lines=12> */
.L_x_186:
[----:B------:R-:W-:Y:S05]  /*9740*/  BSYNC B1 ;  /* 0x0000000000017941 */ /* 0x000fea0003800000 */
.L_x_185:
        /* <DEDUP_REMOVED lines=12> */
.L_x_188:
[----:B------:R-:W-:Y:S05]  /*9810*/  BSYNC B1 ;  /* 0x0000000000017941 */ /* 0x000fea0003800000 */
.L_x_187:
[----:B-----5:R-:W-:Y:S01]  /*9820*/  LOP3.LUT R32, R32, 0xff, RZ, 0xc0, !PT ;  /* 0x000000ff20207812 */ /* 0x020fe200078ec0ff */
[----:B------:R-:W-:Y:S01]  /*9830*/  BSSY B1, `(.L_x_189) ;  /* 0x000000b000017945 */ /* 0x000fe20003800000 */
[----:B------:R-:W-:Y:S02]  /*9840*/  ISETP.LT.OR P3, PT, R41, 0x19, !P1 ;  /* 0x000000192900780c */ /* 0x000fe40004f61670 */
[----:B------:R-:W-:-:S05]  /*9850*/  F2FP.F16.E5M2.UNPACK_B R32, R32 ;  /* 0x00000020ff20723e */ /* 0x000fca00020004ff */
[----:B------:R-:W-:-:S05]  /*9860*/  HADD2.F32 R32, -RZ, R32.H0_H0 ;  /* 0x20000020ff207230 */ /* 0x000fca0000004100 */
[----:B------:R-:W-:-:S04]  /*9870*/  FMUL R32, R32, UR21 ;  /* 0x0000001520207c20 */ /* 0x000fc80008400000 */
[----:B------:R-:W-:Y:S01]  /*9880*/  FFMA R32, R23, UR20, R32 ;  /* 0x0000001417207c23 */ /* 0x000fe20008000020 */
[----:B------:R-:W-:-:S04]  /*9890*/  PRMT R23, RZ, 0x7610, R23 ;  /* 0x00007610ff177816 */ /* 0x000fc80000000017 */
[----:B----4-:R-:W-:-:S05]  /*98a0*/  F2FP.SATFINITE.E5M2.F32.PACK_AB_MERGE_C R33, RZ, R32, RZ ;  /* 0x00000020ff21723e */ /* 0x010fca00048060ff */
[----:B------:R4:W-:Y:S01]  /*98b0*/  @!P2 STG.E.U8 desc[UR14][R28.64+0x19], R33 ;  /* 0x000019211c00a986 */ /* 0x0009e2000c10110e */
[----:B------:R-:W-:Y:S05]  /*98c0*/  @P3 BRA `(.L_x_190) ;  /* 0x0000000000043947 */ /* 0x000fea0003800000 */
[----:B------:R0:W5:Y:S02]  /*98d0*/  LDG.E.U8 R23, desc[UR14][R26.64+0x18] ;  /* 0x0000180e1a177981 */ /* 0x000164000c1e1100 */
.L_x_190:
[----:B------:R-:W-:Y:S05]  /*98e0*/  BSYNC B1 ;  /* 0x0000000000017941 */ /* 0x000fea0003800000 */
.L_x_189:
        /* <DEDUP_REMOVED lines=8> */
[----:B------:R-:W-:-:S05]  /*9970*/  F2FP.SATFINITE.E5M2.F32.PACK_AB_MERGE_C R23, RZ, R23, RZ ;  /* 0x00000017ff17723e */ /* 0x000fca00048060ff */
[----:B------:R0:W-:Y:S01]  /*9980*/  @!P3 STG.E.U8 desc[UR14][R30.64+0x18], R23 ;  /* 0x000018171e00b986 */ /* 0x0001e2000c10110e */
[----:B------:R-:W-:Y:S05]  /*9990*/  @P2 BRA `(.L_x_192) ;  /* 0x0000000000042947 */ /* 0x000fea0003800000 */
[----:B------:R0:W5:Y:S02]  /*99a0*/  LDG.E.U8 R22, desc[UR14][R26.64+0x19] ;  /* 0x0000190e1a167981 */ /* 0x000164000c1e1100 */
.L_x_192:
[----:B------:R-:W-:Y:S05]  /*99b0*/  BSYNC B1 ;  /* 0x0000000000017941 */ /* 0x000fea0003800000 */
.L_x_191:
        /* <DEDUP_REMOVED lines=8> */
[----:B0-----:R-:W-:-:S05]  /*9a40*/  F2FP.SATFINITE.E5M2.F32.PACK_AB_MERGE_C R23, RZ, R22, RZ ;  /* 0x00000016ff17723e */ /* 0x001fca00048060ff */
[----:B------:R0:W-:Y:S01]  /*9a50*/  @!P2 STG.E.U8 desc[UR14][R30.64+0x19], R23 ;  /* 0x000019171e00a986 */ /* 0x0001e2000c10110e */
[----:B------:R-:W-:Y:S05]  /*9a60*/  @P3 BRA `(.L_x_194) ;  /* 0x0000000000043947 */ /* 0x000fea0003800000 */
[----:B------:R0:W5:Y:S02]  /*9a70*/  LDG.E.U8 R21, desc[UR14][R24.64+0x20] ;  /* 0x0000200e18157981 */ /* 0x000164000c1e1100 */
.L_x_194:
[----:B------:R-:W-:Y:S05]  /*9a80*/  BSYNC B1 ;  /* 0x0000000000017941 */ /* 0x000fea0003800000 */
.L_x_193:
        /* <DEDUP_REMOVED lines=12> */
.L_x_196:
[----:B------:R-:W-:Y:S05]  /*9b50*/  BSYNC B1 ;  /* 0x0000000000017941 */ /* 0x000fea0003800000 */
.L_x_195:
        /* <DEDUP_REMOVED lines=12> */
.L_x_198:
[----:B------:R-:W-:Y:S05]  /*9c20*/  BSYNC B1 ;  /* 0x0000000000017941 */ /* 0x000fea0003800000 */
.L_x_197:
        /* <DEDUP_REMOVED lines=12> */
.L_x_200:
[----:B------:R-:W-:Y:S05]  /*9cf0*/  BSYNC B1 ;  /* 0x0000000000017941 */ /* 0x000fea0003800000 */
.L_x_199:
        /* <DEDUP_REMOVED lines=12> */
.L_x_202:
[----:B------:R-:W-:Y:S05]  /*9dc0*/  BSYNC B1 ;  /* 0x0000000000017941 */ /* 0x000fea0003800000 */
.L_x_201:
        /* <DEDUP_REMOVED lines=12> */
.L_x_204:
[----:B------:R-:W-:Y:S05]  /*9e90*/  BSYNC B1 ;  /* 0x0000000000017941 */ /* 0x000fea0003800000 */
.L_x_203:
        /* <DEDUP_REMOVED lines=12> */
.L_x_206:
[----:B------:R-:W-:Y:S05]  /*9f60*/  BSYNC B1 ;  /* 0x0000000000017941 */ /* 0x000fea0003800000 */
.L_x_205:
        /* <DEDUP_REMOVED lines=12> */
.L_x_208:
[----:B------:R-:W-:Y:S05]  /*a030*/  BSYNC B1 ;  /* 0x0000000000017941 */ /* 0x000fea0003800000 */
.L_x_207:
        /* <DEDUP_REMOVED lines=12> */
.L_x_210:
[----:B------:R-:W-:Y:S05]  /*a100*/  BSYNC B1 ;  /* 0x0000000000017941 */ /* 0x000fea0003800000 */
.L_x_209:
        /* <DEDUP_REMOVED lines=12> */
.L_x_212:
[----:B------:R-:W-:Y:S05]  /*a1d0*/  BSYNC B1 ;  /* 0x0000000000017941 */ /* 0x000fea0003800000 */
.L_x_211:
        /* <DEDUP_REMOVED lines=12> */
.L_x_214:
[----:B------:R-:W-:Y:S05]  /*a2a0*/  BSYNC B1 ;  /* 0x0000000000017941 */ /* 0x000fea0003800000 */
.L_x_213:
        /* <DEDUP_REMOVED lines=12> */
.L_x_216:
[----:B------:R-:W-:Y:S05]  /*a370*/  BSYNC B1 ;  /* 0x0000000000017941 */ /* 0x000fea0003800000 */
.L_x_215:
        /* <DEDUP_REMOVED lines=12> */
.L_x_218:
[----:B------:R-:W-:Y:S05]  /*a440*/  BSYNC B1 ;  /* 0x0000000000017941 */ /* 0x000fea0003800000 */
.L_x_217:
        /* <DEDUP_REMOVED lines=12> */
.L_x_220:
[----:B------:R-:W-:Y:S05]  /*a510*/  BSYNC B1 ;  /* 0x0000000000017941 */ /* 0x000fea0003800000 */
.L_x_219:
        /* <DEDUP_REMOVED lines=12> */
.L_x_222:
[----:B------:R-:W-:Y:S05]  /*a5e0*/  BSYNC B1 ;  /* 0x0000000000017941 */ /* 0x000fea0003800000 */
.L_x_221:
        /* <DEDUP_REMOVED lines=12> */
.L_x_224:
[----:B------:R-:W-:Y:S05]  /*a6b0*/  BSYNC B1 ;  /* 0x0000000000017941 */ /* 0x000fea0003800000 */
.L_x_223:
        /* <DEDUP_REMOVED lines=12> */
.L_x_226:
[----:B------:R-:W-:Y:S05]  /*a780*/  BSYNC B1 ;  /* 0x0000000000017941 */ /* 0x000fea0003800000 */
.L_x_225:
        /* <DEDUP_REMOVED lines=12> */
.L_x_228:
[----:B------:R-:W-:Y:S05]  /*a850*/  BSYNC B1 ;  /* 0x0000000000017941 */ /* 0x000fea0003800000 */
.L_x_227:
        /* <DEDUP_REMOVED lines=12> */
.L_x_230:
[----:B------:R-:W-:Y:S05]  /*a920*/  BSYNC B1 ;  /* 0x0000000000017941 */ /* 0x000fea0003800000 */
.L_x_229:
        /* <DEDUP_REMOVED lines=12> */
.L_x_232:
[----:B------:R-:W-:Y:S05]  /*a9f0*/  BSYNC B1 ;  /* 0x0000000000017941 */ /* 0x000fea0003800000 */
.L_x_231:
[----:B-----5:R-:W-:Y:S01]  /*aa00*/  LOP3.LUT R2, R2, 0xff, RZ, 0xc0, !PT ;  /* 0x000000ff02027812 */ /* 0x020fe200078ec0ff */
[----:B------:R-:W-:Y:S01]  /*aa10*/  BSSY B1, `(.L_x_233) ;  /* 0x000000b000017945 */ /* 0x000fe20003800000 */
[----:B------:R-:W-:Y:S02]  /*aa20*/  ISETP.LT.OR P3, PT, R41, 0x49, !P0 ;  /* 0x000000492900780c */ /* 0x000fe40004761670 */
[----:B------:R-:W-:-:S05]  /*aa30*/  F2FP.F16.E5M2.UNPACK_B R2, R2 ;  /* 0x00000002ff02723e */ /* 0x000fca00020004ff */
[----:B------:R-:W-:-:S05]  /*aa40*/  HADD2.F32 R2, -RZ, R2.H0_H0 ;  /* 0x20000002ff027230 */ /* 0x000fca0000004100 */
[----:B0-----:R-:W-:-:S04]  /*aa50*/  FMUL R3, R2, UR21 ;  /* 0x0000001502037c20 */ /* 0x001fc80008400000 */
[----:B------:R-:W-:Y:S01]  /*aa60*/  FFMA R3, R0, UR20, R3 ;  /* 0x0000001400037c23 */ /* 0x000fe20008000003 */
[----:B------:R-:W-:-:S04]  /*aa70*/  PRMT R0, RZ, 0x7610, R0 ;  /* 0x00007610ff007816 */ /* 0x000fc80000000000 */
[----:B------:R-:W-:-:S05]  /*aa80*/  F2FP.SATFINITE.E5M2.F32.PACK_AB_MERGE_C R3, RZ, R3, RZ ;  /* 0x00000003ff03723e */ /* 0x000fca00048060ff */
[----:B------:R0:W-:Y:S01]  /*aa90*/  @!P2 STG.E.U8 desc[UR14][R30.64+0x41], R3 ;  /* 0x000041031e00a986 */ /* 0x0001e2000c10110e */
[----:B------:R-:W-:Y:S05]  /*aaa0*/  @P3 BRA `(.L_x_234) ;  /* 0x0000000000043947 */ /* 0x000fea0003800000 */
[----:B------:R0:W5:Y:S02]  /*aab0*/  LDG.E.U8 R0, desc[UR14][R24.64+0x48] ;  /* 0x0000480e18007981 */ /* 0x000164000c1e1100 */
.L_x_234:
[----:B------:R-:W-:Y:S05]  /*aac0*/  BSYNC B1 ;  /* 0x0000000000017941 */ /* 0x000fea0003800000 */
.L_x_233:
[----:B------:R-:W2:Y:S01]  /*aad0*/  LDL.LU R2, [R1] ;  /* 0x0000000001027983 */ /* 0x000ea20000300800 */
[----:B-----5:R-:W-:Y:S01]  /*aae0*/  LOP3.LUT R0, R0, 0xff, RZ, 0xc0, !PT ;  /* 0x000000ff00007812 */ /* 0x020fe200078ec0ff */
[----:B------:R-:W-:Y:S01]  /*aaf0*/  BSSY B1, `(.L_x_235) ;  /* 0x000000b000017945 */ /* 0x000fe20003800000 */
[----:B------:R-:W-:Y:S02]  /*ab00*/  ISETP.LT.OR P2, PT, R41, 0x4a, !P0 ;  /* 0x0000004a2900780c */ /* 0x000fe40004741670 */
[----:B------:R-:W-:-:S05]  /*ab10*/  F2FP.F16.E5M2.UNPACK_B R0, R0 ;  /* 0x00000000ff00723e */ /* 0x000fca00020004ff */
[----:B------:R-:W-:-:S05]  /*ab20*/  HADD2.F32 R0, -RZ, R0.H0_H0 ;  /* 0x20000000ff007230 */ /* 0x000fca0000004100 */
[----:B------:R-:W-:-:S04]  /*ab30*/  FMUL R0, R0, UR21 ;  /* 0x0000001500007c20 */ /* 0x000fc80008400000 */
[----:B--2---:R-:W-:-:S05]  /*ab40*/  FFMA R0, R2, UR20, R0 ;  /* 0x0000001402007c23 */ /* 0x004fca0008000000 */
[----:B0-----:R-:W-:Y:S02]  /*ab50*/  F2FP.SATFINITE.E5M2.F32.PACK_AB_MERGE_C R3, RZ, R0, RZ ;  /* 0x00000000ff03723e */ /* 0x001fe400048060ff */
[----:B------:R-:W-:-:S03]  /*ab60*/  PRMT R0, RZ, 0x7610, R0 ;  /* 0x00007610ff007816 */ /* 0x000fc60000000000 */
[----:B------:R0:W-:Y:S01]  /*ab70*/  @!P3 STG.E.U8 desc[UR14][R28.64+0x48], R3 ;  /* 0x000048031c00b986 */ /* 0x0001e2000c10110e */
[----:B------:R-:W-:Y:S05]  /*ab80*/  @P2 BRA `(.L_x_236) ;  /* 0x0000000000042947 */ /* 0x000fea0003800000 */
[----:B------:R2:W5:Y:S02]  /*ab90*/  LDG.E.U8 R0, desc[UR14][R24.64+0x49] ;  /* 0x0000490e18007981 */ /* 0x000564000c1e1100 */
.L_x_236:
[----:B------:R-:W-:Y:S05]  /*aba0*/  BSYNC B1 ;  /* 0x0000000000017941 */ /* 0x000fea0003800000 */
.L_x_235:
[----:B------:R-:W3:Y:S01]  /*abb0*/  LDL.LU R2, [R1+0x4] ;  /* 0x0000040001027983 */ /* 0x000ee20000300800 */
[----:B-----5:R-:W-:Y:S01]  /*abc0*/  LOP3.LUT R0, R0, 0xff, RZ, 0xc0, !PT ;  /* 0x000000ff00007812 */ /* 0x020fe200078ec0ff */
[----:B------:R-:W-:Y:S01]  /*abd0*/  BSSY B1, `(.L_x_237) ;  /* 0x000000b000017945 */ /* 0x000fe20003800000 */
[----:B------:R-:W-:Y:S02]  /*abe0*/  ISETP.LT.OR P3, PT, R41, 0x49, !P1 ;  /* 0x000000492900780c */ /* 0x000fe40004f61670 */
[----:B------:R-:W-:-:S05]  /*abf0*/  F2FP.F16.E5M2.UNPACK_B R0, R0 ;  /* 0x00000000ff00723e */ /* 0x000fca00020004ff */
[----:B------:R-:W-:-:S05]  /*ac00*/  HADD2.F32 R0, -RZ, R0.H0_H0 ;  /* 0x20000000ff007230 */ /* 0x000fca0000004100 */
[----:B------:R-:W-:-:S04]  /*ac10*/  FMUL R0, R0, UR21 ;  /* 0x0000001500007c20 */ /* 0x000fc80008400000 */
[----:B---3--:R-:W-:-:S05]  /*ac20*/  FFMA R0, R2, UR20, R0 ;  /* 0x0000001402007c23 */ /* 0x008fca0008000000 */
[----:B0-----:R-:W-:Y:S02]  /*ac30*/  F2FP.SATFINITE.E5M2.F32.PACK_AB_MERGE_C R3, RZ, R0, RZ ;  /* 0x00000000ff03723e */ /* 0x001fe400048060ff */
[----:B------:R-:W-:-:S03]  /*ac40*/  PRMT R0, RZ, 0x7610, R0 ;  /* 0x00007610ff007816 */ /* 0x000fc60000000000 */
[----:B------:R0:W-:Y:S01]  /*ac50*/  @!P2 STG.E.U8 desc[UR14][R28.64+0x49], R3 ;  /* 0x000049031c00a986 */ /* 0x0001e2000c10110e */
[----:B------:R-:W-:Y:S05]  /*ac60*/  @P3 BRA `(.L_x_238) ;  /* 0x0000000000043947 */ /* 0x000fea0003800000 */
[----:B------:R3:W5:Y:S02]  /*ac70*/  LDG.E.U8 R0, desc[UR14][R26.64+0x48] ;  /* 0x0000480e1a007981 */ /* 0x000764000c1e1100 */
.L_x_238:
[----:B------:R-:W-:Y:S05]  /*ac80*/  BSYNC B1 ;  /* 0x0000000000017941 */ /* 0x000fea0003800000 */
.L_x_237:
[----:B------:R-:W2:Y:S01]  /*ac90*/  LDL.LU R2, [R1+0x8] ;  /* 0x0000080001027983 */ /* 0x000ea20000300800 */
        /* <DEDUP_REMOVED lines=12> */
.L_x_240:
[----:B------:R-:W-:Y:S05]  /*ad60*/  BSYNC B1 ;  /* 0x0000000000017941 */ /* 0x000fea0003800000 */
.L_x_239:
        /* <DEDUP_REMOVED lines=13> */
.L_x_242:
[----:B------:R-:W-:Y:S05]  /*ae40*/  BSYNC B1 ;  /* 0x0000000000017941 */ /* 0x000fea0003800000 */
.L_x_241:
        /* <DEDUP_REMOVED lines=13> */
.L_x_244:
[----:B------:R-:W-:Y:S05]  /*af20*/  BSYNC B1 ;  /* 0x0000000000017941 */ /* 0x000fea0003800000 */
.L_x_243:
        /* <DEDUP_REMOVED lines=13> */
.L_x_246:
[----:B------:R-:W-:Y:S05]  /*b000*/  BSYNC B1 ;  /* 0x0000000000017941 */ /* 0x000fea0003800000 */
.L_x_245:
        /* <DEDUP_REMOVED lines=13> */
.L_x_248:
[----:B------:R-:W-:Y:S05]  /*b0e0*/  BSYNC B1 ;  /* 0x0000000000017941 */ /* 0x000fea0003800000 */
.L_x_247:
        /* <DEDUP_REMOVED lines=13> */
.L_x_250:
[----:B------:R-:W-:Y:S05]  /*b1c0*/  BSYNC B1 ;  /* 0x0000000000017941 */ /* 0x000fea0003800000 */
.L_x_249:
        /* <DEDUP_REMOVED lines=13> */
.L_x_252:
[----:B------:R-:W-:Y:S05]  /*b2a0*/  BSYNC B1 ;  /* 0x0000000000017941 */ /* 0x000fea0003800000 */
.L_x_251:
        /* <DEDUP_REMOVED lines=13> */
.L_x_254:
[----:B------:R-:W-:Y:S05]  /*b380*/  BSYNC B1 ;  /* 0x0000000000017941 */ /* 0x000fea0003800000 */
.L_x_253:
        /* <DEDUP_REMOVED lines=13> */
.L_x_256:
[----:B------:R-:W-:Y:S05]  /*b460*/  BSYNC B1 ;  /* 0x0000000000017941 */ /* 0x000fea0003800000 */
.L_x_255:
        /* <DEDUP_REMOVED lines=13> */
.L_x_258:
[----:B------:R-:W-:Y:S05]  /*b540*/  BSYNC B1 ;  /* 0x0000000000017941 */ /* 0x000fea0003800000 */
.L_x_257:
        /* <DEDUP_REMOVED lines=13> */
.L_x_260:
[----:B------:R-:W-:Y:S05]  /*b620*/  BSYNC B1 ;  /* 0x0000000000017941 */ /* 0x000fea0003800000 */
.L_x_259:
        /* <DEDUP_REMOVED lines=13> */
.L_x_262:
[----:B------:R-:W-:Y:S05]  /*b700*/  BSYNC B1 ;  /* 0x0000000000017941 */ /* 0x000fea0003800000 */
.L_x_261:
        /* <DEDUP_REMOVED lines=13> */
.L_x_264:
[----:B------:R-:W-:Y:S05]  /*b7e0*/  BSYNC B1 ;  /* 0x0000000000017941 */ /* 0x000fea0003800000 */
.L_x_263:
        /* <DEDUP_REMOVED lines=13> */
.L_x_266:
[----:B------:R-:W-:Y:S05]  /*b8c0*/  BSYNC B1 ;  /* 0x0000000000017941 */ /* 0x000fea0003800000 */
.L_x_265:
        /* <DEDUP_REMOVED lines=13> */
.L_x_268:
[----:B------:R-:W-:Y:S05]  /*b9a0*/  BSYNC B1 ;  /* 0x0000000000017941 */ /* 0x000fea0003800000 */
.L_x_267:
        /* <DEDUP_REMOVED lines=13> */
.L_x_270:
[----:B------:R-:W-:Y:S05]  /*ba80*/  BSYNC B1 ;  /* 0x0000000000017941 */ /* 0x000fea0003800000 */
.L_x_269:
        /* <DEDUP_REMOVED lines=13> */
.L_x_272:
[----:B------:R-:W-:Y:S05]  /*bb60*/  BSYNC B1 ;  /* 0x0000000000017941 */ /* 0x000fea0003800000 */
.L_x_271:
        /* <DEDUP_REMOVED lines=13> */
.L_x_274:
[----:B------:R-:W-:Y:S05]  /*bc40*/  BSYNC B1 ;  /* 0x0000000000017941 */ /* 0x000fea0003800000 */
.L_x_273:
        /* <DEDUP_REMOVED lines=13> */
.L_x_276:
[----:B------:R-:W-:Y:S05]  /*bd20*/  BSYNC B1 ;  /* 0x0000000000017941 */ /* 0x000fea0003800000 */
.L_x_275:
        /* <DEDUP_REMOVED lines=13> */
.L_x_278:
[----:B------:R-:W-:Y:S05]  /*be00*/  BSYNC B1 ;  /* 0x0000000000017941 */ /* 0x000fea0003800000 */
.L_x_277:
        /* <DEDUP_REMOVED lines=13> */
.L_x_280:
[----:B------:R-:W-:Y:S05]  /*bee0*/  BSYNC B1 ;  /* 0x0000000000017941 */ /* 0x000fea0003800000 */
.L_x_279:
        /* <DEDUP_REMOVED lines=13> */
.L_x_282:
[----:B------:R-:W-:Y:S05]  /*bfc0*/  BSYNC B1 ;  /* 0x0000000000017941 */ /* 0x000fea0003800000 */
.L_x_281:
        /* <DEDUP_REMOVED lines=13> */
.L_x_284:
[----:B------:R-:W-:Y:S05]  /*c0a0*/  BSYNC B1 ;  /* 0x0000000000017941 */ /* 0x000fea0003800000 */
.L_x_283:
        /* <DEDUP_REMOVED lines=13> */
.L_x_286:
[----:B------:R-:W-:Y:S05]  /*c180*/  BSYNC B1 ;  /* 0x0000000000017941 */ /* 0x000fea0003800000 */
.L_x_285:
        /* <DEDUP_REMOVED lines=13> */
.L_x_288:
[----:B------:R-:W-:Y:S05]  /*c260*/  BSYNC B1 ;  /* 0x0000000000017941 */ /* 0x000fea0003800000 */
.L_x_287:
[----:B------:R-:W-:Y:S05]  /*c270*/  @P1 BRA `(.L_x_289) ;  /* 0x0000002000a41947 */ /* 0x000fea0003800000 */
[----:B------:R-:W2:Y:S01]  /*c280*/  LDL.LU R2, [R1+0x6c] ;  /* 0x00006c0001027983 */ /* 0x000ea20000300800 */
[----:B-----5:R-:W-:-:S04]  /*c290*/  LOP3.LUT R0, R0, 0xff, RZ, 0xc0, !PT ;  /* 0x000000ff00007812 */ /* 0x020fc800078ec0ff */
[----:B------:R-:W-:-:S05]  /*c2a0*/  F2FP.F16.E5M2.UNPACK_B R0, R0 ;  /* 0x00000000ff00723e */ /* 0x000fca00020004ff */
[----:B------:R-:W-:-:S05]  /*c2b0*/  HADD2.F32 R0, -RZ, R0.H0_H0 ;  /* 0x20000000ff007230 */ /* 0x000fca0000004100 */
[----:B------:R-:W-:-:S04]  /*c2c0*/  FMUL R0, R0, UR21 ;  /* 0x0000001500007c20 */ /* 0x000fc80008400000 */
[----:B--2---:R-:W-:-:S05]  /*c2d0*/  FFMA R0, R2, UR20, R0 ;  /* 0x0000001402007c23 */ /* 0x004fca0008000000 */
[----:B0-----:R-:W-:-:S05]  /*c2e0*/  F2FP.SATFINITE.E5M2.F32.PACK_AB_MERGE_C R3, RZ, R0, RZ ;  /* 0x00000000ff03723e */ /* 0x001fca00048060ff */
[----:B------:R0:W-:Y:S01]  /*c2f0*/  STG.E.U8 desc[UR14][R30.64+0x79], R3 ;  /* 0x000079031e007986 */ /* 0x0001e2000c10110e */
[----:B------:R-:W-:Y:S05]  /*c300*/  BRA `(.L_x_289) ;  /* 0x0000002000807947 */ /* 0x000fea0003800000 */
.L_x_32:
[C---:B------:R-:W-:Y:S01]  /*c310*/  ISETP.GE.AND P3, PT, R42.reuse, 0x1, PT ;  /* 0x000000012a00780c */ /* 0x040fe20003f66270 */
[----:B------:R-:W-:Y:S01]  /*c320*/  FMUL R227, R227, UR20 ;  /* 0x00000014e3e37c20 */ /* 0x000fe20008400000 */
[----:B------:R-:W-:Y:S01]  /*c330*/  ISETP.GE.AND P2, PT, R42, 0x9, PT ;  /* 0x000000092a00780c */ /* 0x000fe20003f46270 */
[----:B------:R-:W-:Y:S01]  /*c340*/  FMUL R228, R228, UR20 ;  /* 0x00000014e4e47c20 */ /* 0x000fe20008400000 */
[----:B------:R-:W-:Y:S01]  /*c350*/  ISETP.LT.OR P0, PT, R41, 0x1, !P3 ;  /* 0x000000012900780c */ /* 0x000fe20005f01670 */
[----:B------:R-:W-:Y:S01]  /*c360*/  FMUL R225, R225, UR20 ;  /* 0x00000014e1e17c20 */ /* 0x000fe20008400000 */
[C---:B------:R-:W-:Y:S01]  /*c370*/  ISETP.LT.OR P1, PT, R41.reuse, 0x2, !P3 ;  /* 0x000000022900780c */ /* 0x040fe20005f21670 */
[----:B------:R-:W-:Y:S01]  /*c380*/  FMUL R226, R226, UR20 ;  /* 0x00000014e2e27c20 */ /* 0x000fe20008400000 */
[----:B------:R-:W-:Y:S02]  /*c390*/  ISETP.LT.OR P6, PT, R41, 0x2, !P2 ;  /* 0x000000022900780c */ /* 0x000fe400057c1670 */
[----:B------:R-:W-:-:S02]  /*c3a0*/  F2FP.SATFINITE.E5M2.F32.PACK_AB_MERGE_C R33, RZ, R228, RZ ;  /* 0x000000e4ff21723e */ /* 0x000fc400048060ff */
[----:B------:R-:W-:Y:S02]  /*c3b0*/  F2FP.SATFINITE.E5M2.F32.PACK_AB_MERGE_C R227, RZ, R227, RZ ;  /* 0x000000e3ffe3723e */ /* 0x000fe400048060ff */
[C---:B------:R-:W-:Y:S02]  /*c3c0*/  ISETP.LT.OR P5, PT, R41.reuse, 0x1, !P2 ;  /* 0x000000012900780c */ /* 0x040fe400057a1670 */
[----:B------:R-:W-:Y:S01]  /*c3d0*/  F2FP.SATFINITE.E5M2.F32.PACK_AB_MERGE_C R225, RZ, R225, RZ ;  /* 0x000000e1ffe1723e */ /* 0x000fe200048060ff */
[----:B------:R0:W-:Y:S01]  /*c3e0*/  @!P0 STG.E.U8 desc[UR14][R24.64], R33 ;  /* 0x0000002118008986 */ /* 0x0001e2000c10110e */
[C---:B------:R-:W-:Y:S01]  /*c3f0*/  ISETP.LT.OR P0, PT, R41.reuse, 0x9, !P3 ;  /* 0x000000092900780c */ /* 0x040fe20005f01670 */
[----:B------:R-:W-:Y:S01]  /*c400*/  FMUL R224, R224, UR20 ;  /* 0x00000014e0e07c20 */ /* 0x000fe20008400000 */
[----:B------:R-:W-:Y:S01]  /*c410*/  F2FP.SATFINITE.E5M2.F32.PACK_AB_MERGE_C R35, RZ, R226, RZ ;  /* 0x000000e2ff23723e */ /* 0x000fe200048060ff */
[----:B------:R-:W-:Y:S01]  /*c420*/  @!P1 STG.E.U8 desc[UR14][R24.64+0x1], R227 ;  /* 0x000001e318009986 */ /* 0x000fe2000c10110e */
[----:B------:R-:W-:-:S03]  /*c430*/  ISETP.LT.OR P1, PT, R41, 0xa, !P3 ;  /* 0x0000000a2900780c */ /* 0x000fc60005f21670 */
[----:B------:R-:W-:Y:S01]  /*c440*/  @!P6 STG.E.U8 desc[UR14][R26.64+0x1], R225 ;  /* 0x000001e11a00e986 */ /* 0x000fe2000c10110e */
[----:B------:R-:W-:Y:S01]  /*c450*/  ISETP.LT.OR P6, PT, R41, 0xa, !P2 ;  /* 0x0000000a2900780c */ /* 0x000fe200057c1670 */
[----:B------:R-:W-:Y:S01]  /*c460*/  FMUL R223, R223, UR20 ;  /* 0x00000014dfdf7c20 */ /* 0x000fe20008400000 */
[----:B------:R-:W-:Y:S01]  /*c470*/  FMUL R221, R221, UR20 ;  /* 0x00000014dddd7c20 */ /* 0x000fe20008400000 */
[----:B------:R1:W-:Y:S01]  /*c480*/  @!P5 STG.E.U8 desc[UR14][R26.64], R35 ;  /* 0x000000231a00d986 */ /* 0x0003e2000c10110e */
[----:B0-----:R-:W-:Y:S02]  /*c490*/  F2FP.SATFINITE.E5M2.F32.PACK_AB_MERGE_C R33, RZ, R224, RZ ;  /* 0x000000e0ff21723e */ /* 0x001fe400048060ff */
[----:B------:R-:W-:Y:S01]  /*c4a0*/  F2FP.SATFINITE.E5M2.F32.PACK_AB_MERGE_C R223, RZ, R223, RZ ;  /* 0x000000dfffdf723e */ /* 0x000fe200048060ff */
[----:B------:R-:W-:Y:S01]  /*c4b0*/  FMUL R222, R222, UR20 ;  /* 0x00000014dede7c20 */ /* 0x000fe20008400000 */
[C---:B------:R-:W-:Y:S01]  /*c4c0*/  ISETP.LT.OR P5, PT, R41.reuse, 0x9, !P2 ;  /* 0x000000092900780c */ /* 0x040fe200057a1670 */
[----:B------:R-:W-:Y:S01]  /*c4d0*/  FMUL R220, R220, UR20 ;  /* 0x00000014dcdc7c20 */ /* 0x000fe20008400000 */
[----:B------:R-:W-:Y:S01]  /*c4e0*/  F2FP.SATFINITE.E5M2.F32.PACK_AB_MERGE_C R221, RZ, R221, RZ ;  /* 0x000000ddffdd723e */ /* 0x000fe200048060ff */
[----:B------:R0:W-:Y:S01]  /*c4f0*/  @!P0 STG.E.U8 desc[UR14][R24.64+0x8], R33 ;  /* 0x0000082118008986 */ /* 0x0001e2000c10110e */
[----:B------:R-:W-:-:S03]  /*c500*/  ISETP.LT.OR P0, PT, R41, 0x11, !P3 ;  /* 0x000000112900780c */ /* 0x000fc60005f01670 */
[----:B------:R-:W-:Y:S01]  /*c510*/  @!P1 STG.E.U8 desc[UR14][R24.64+0x9], R223 ;  /* 0x000009df18009986 */ /* 0x000fe2000c10110e */
[----:B------:R-:W-:-:S03]  /*c520*/  ISETP.LT.OR P1, PT, R41, 0x12, !P3 ;  /* 0x000000122900780c */ /* 0x000fc60005f21670 */
[----:B------:R-:W-:Y:S01]  /*c530*/  @!P6 STG.E.U8 desc[UR14][R26.64+0x9], R221 ;  /* 0x000009dd1a00e986 */ /* 0x000fe2000c10110e */
[----:B------:R-:W-:Y:S01]  /*c540*/  ISETP.LT.OR P6, PT, R41, 0x12, !P2 ;  /* 0x000000122900780c */ /* 0x000fe200057c1670 */
[----:B------:R-:W-:Y:S01]  /*c550*/  FMUL R219, R219, UR20 ;  /* 0x00000014dbdb7c20 */ /* 0x000fe20008400000 */
[----:B-1----:R-:W-:Y:S01]  /*c560*/  F2FP.SATFINITE.E5M2.F32.PACK_AB_MERGE_C R35, RZ, R222, RZ ;  /* 0x000000deff23723e */ /* 0x002fe200048060ff */
[----:B------:R-:W-:Y:S01]  /*c570*/  FMUL R217, R217, UR20 ;  /* 0x00000014d9d97c20 */ /* 0x000fe20008400000 */
[----:B0-----:R-:W-:Y:S01]  /*c580*/  F2FP.SATFINITE.E5M2.F32.PACK_AB_MERGE_C R33, RZ, R220, RZ ;  /* 0x000000dcff21723e */ /* 0x001fe200048060ff */
[----:B------:R-:W2:Y:S01]  /*c590*/  LDL.LU R226, [R1+0x8] ;  /* 0x0000080001e27983 */ /* 0x000ea20000300800 */
[----:B------:R-:W-:Y:S02]  /*c5a0*/  F2FP.SATFINITE.E5M2.F32.PACK_AB_MERGE_C R219, RZ, R219, RZ ;  /* 0x000000dbffdb723e */ /* 0x000fe400048060ff */
[----:B------:R-:W-:Y:S01]  /*c5b0*/  F2FP.SATFINITE.E5M2.F32.PACK_AB_MERGE_C R217, RZ, R217, RZ ;  /* 0x000000d9ffd9723e */ /* 0x000fe200048060ff */
[----:B------:R0:W-:Y:S01]  /*c5c0*/  @!P5 STG.E.U8 desc[UR14][R26.64+0x8], R35 ;  /* 0x000008231a00d986 */ /* 0x0001e2000c10110e */
[----:B------:R-:W-:Y:S01]  /*c5d0*/  ISETP.LT.OR P5, PT, R41, 0x11, !P2 ;  /* 0x000000112900780c */ /* 0x000fe200057a1670 */
[----:B------:R-:W-:-:S02]  /*c5e0*/  FMUL R218, R218, UR20 ;  /* 0x00000014dada7c20 */ /* 0x000fc40008400000 */
[----:B------:R-:W3:Y:S04]  /*c5f0*/  LDL.LU R227, [R1+0x4] ;  /* 0x0000040001e37983 */ /* 0x000ee80000300800 */
[----:B------:R-:W4:Y:S04]  /*c600*/  LDL.LU R225, [R1] ;  /* 0x0000000001e17983 */ /* 0x000f280000300800 */
[----:B------:R1:W-:Y:S01]  /*c610*/  @!P0 STG.E.U8 desc[UR14][R24.64+0x10], R33 ;  /* 0x0000102118008986 */ /* 0x0003e2000c10110e */
[----:B------:R-:W-:-:S03]  /*c620*/  ISETP.LT.OR P0, PT, R41, 0x19, !P3 ;  /* 0x000000192900780c */ /* 0x000fc60005f01670 */
[----:B------:R-:W-:Y:S01]  /*c630*/  @!P1 STG.E.U8 desc[UR14][R24.64+0x11], R219 ;  /* 0x000011db18009986 */ /* 0x000fe2000c10110e */
[----:B------:R-:W-:-:S03]  /*c640*/  ISETP.LT.OR P1, PT, R41, 0x1a, !P3 ;  /* 0x0000001a2900780c */ /* 0x000fc60005f21670 */
[----:B------:R-:W-:Y:S01]  /*c650*/  @!P6 STG.E.U8 desc[UR14][R26.64+0x11], R217 ;  /* 0x000011d91a00e986 */ /* 0x000fe2000c10110e */
[----:B------:R-:W-:Y:S01]  /*c660*/  ISETP.LT.OR P6, PT, R41, 0x1a, !P2 ;  /* 0x0000001a2900780c */ /* 0x000fe200057c1670 */
[----:B------:R-:W-:Y:S01]  /*c670*/  FMUL R216, R216, UR20 ;  /* 0x00000014d8d87c20 */ /* 0x000fe20008400000 */
[----:B0-----:R-:W-:Y:S01]  /*c680*/  F2FP.SATFINITE.E5M2.F32.PACK_AB_MERGE_C R35, RZ, R218, RZ ;  /* 0x000000daff23723e */ /* 0x001fe200048060ff */
[----:B------:R-:W-:Y:S01]  /*c690*/  FMUL R215, R215, UR20 ;  /* 0x00000014d7d77c20 */ /* 0x000fe20008400000 */
[----:B------:R-:W-:Y:S01]  /*c6a0*/  FMUL R213, R213, UR20 ;  /* 0x00000014d5d57c20 */ /* 0x000fe20008400000 */
[----:B------:R-:W-:Y:S01]  /*c6b0*/  FMUL R214, R214, UR20 ;  /* 0x00000014d6d67c20 */ /* 0x000fe20008400000 */
[----:B-1----:R-:W-:Y:S01]  /*c6c0*/  F2FP.SATFINITE.E5M2.F32.PACK_AB_MERGE_C R33, RZ, R216, RZ ;  /* 0x000000d8ff21723e */ /* 0x002fe200048060ff */
[----:B------:R0:W-:Y:S01]  /*c6d0*/  @!P5 STG.E.U8 desc[UR14][R26.64+0x10], R35 ;  /* 0x000010231a00d986 */ /* 0x0001e2000c10110e */
[----:B------:R-:W-:Y:S02]  /*c6e0*/  F2FP.SATFINITE.E5M2.F32.PACK_AB_MERGE_C R215, RZ, R215, RZ ;  /* 0x000000d7ffd7723e */ /* 0x000fe400048060ff */
        /* <DEDUP_REMOVED lines=12> */
[----:B-1----:R-:W-:Y:S01]  /*c7b0*/  F2FP.SATFINITE.E5M2.F32.PACK_AB_MERGE_C R33, RZ, R212, RZ ;  /* 0x000000d4ff21723e */ /* 0x002fe200048060ff */
[----:B------:R-:W-:Y:S01]  /*c7c0*/  FMUL R210, R210, UR20 ;  /* 0x00000014d2d27c20 */ /* 0x000fe20008400000 */
[----:B------:R-:W-:Y:S01]  /*c7d0*/  F2FP.SATFINITE.E5M2.F32.PACK_AB_MERGE_C R211, RZ, R211, RZ ;  /* 0x000000d3ffd3723e */ /* 0x000fe200048060ff */
[----:B------:R0:W-:Y:S01]  /*c7e0*/  @!P5 STG.E.U8 desc[UR14][R26.64+0x18], R35 ;  /* 0x000018231a00d986 */ /* 0x0001e2000c10110e */
[C---:B------:R-:W-:Y:S02]  /*c7f0*/  ISETP.LT.OR P5, PT, R41.reuse, 0x21, !P2 ;  /* 0x000000212900780c */ /* 0x040fe400057a1670 */
        /* <DEDUP_REMOVED lines=111> */
[----:B------:R-:W-:Y:S01]  /*cef0*/  ISETP.LT.OR P5, PT, R41, 0x59, !P2 ;  /* 0x000000592900780c */ /* 0x000fe200057a1670 */
[----:B------:R-:W-:Y:S01]  /*cf00*/  FMUL R179, R179, UR20 ;  /* 0x00000014b3b37c20 */ /* 0x000fe20008400000 */
[----:B------:R-:W-:Y:S01]  /*cf10*/  F2FP.SATFINITE.E5M2.F32.PACK_AB_MERGE_C R181, RZ, R181, RZ ;  /* 0x000000b5ffb5723e */ /* 0x000fe200048060ff */
[----:B------:R1:W-:Y:S04]  /*cf20*/  @!P0 STG.E.U8 desc[UR14][R24.64+0x58], R33 ;  /* 0x0000582118008986 */ /* 0x0003e8000c10110e */
[----:B------:R-:W-:Y:S04]  /*cf30*/  @!P1 STG.E.U8 desc[UR14][R24.64+0x59], R183 ;  /* 0x000059b718009986 */ /* 0x000fe8000c10110e */
[----:B------:R-:W-:Y:S01]  /*cf40*/  @!P6 STG.E.U8 desc[UR14][R26.64+0x59], R181 ;  /* 0x000059b51a00e986 */ /* 0x000fe2000c10110e */
[----:B------:R-:W-:-:S02]  /*cf50*/  ISETP.LT.OR P6, PT, R41, 0x62, !P3 ;  /* 0x000000622900780c */ /* 0x000fc40005fc1670 */
[----:B0-----:R-:W-:Y:S01]  /*cf60*/  F2FP.SATFINITE.E5M2.F32.PACK_AB_MERGE_C R35, RZ, R182, RZ ;  /* 0x000000b6ff23723e */ /* 0x001fe200048060ff */
[----:B------:R-:W-:Y:S01]  /*cf70*/  FMUL R180, R180, UR20 ;  /* 0x00000014b4b47c20 */ /* 0x000fe20008400000 */
[----:B------:R-:W-:Y:S01]  /*cf80*/  F2FP.SATFINITE.E5M2.F32.PACK_AB_MERGE_C R179, RZ, R179, RZ ;  /* 0x000000b3ffb3723e */ /* 0x000fe200048060ff */
[----:B------:R-:W-:Y:S01]  /*cf90*/  FMUL R178, R178, UR20 ;  /* 0x00000014b2b27c20 */ /* 0x000fe20008400000 */
[----:B------:R-:W-:Y:S01]  /*cfa0*/  FMUL R177, R177, UR20 ;  /* 0x00000014b1b17c20 */ /* 0x000fe20008400000 */
[----:B------:R0:W-:Y:S01]  /*cfb0*/  @!P5 STG.E.U8 desc[UR14][R26.64+0x58], R35 ;  /* 0x000058231a00d986 */ /* 0x0001e2000c10110e */
[C---:B------:R-:W-:Y:S02]  /*cfc0*/  ISETP.LT.OR P5, PT, R41.reuse, 0x61, !P3 ;  /* 0x000000612900780c */ /* 0x040fe40005fa1670 */
[C---:B------:R-:W-:Y:S01]  /*cfd0*/  ISETP.LT.OR P0, PT, R41.reuse, 0x61, !P2 ;  /* 0x000000612900780c */ /* 0x040fe20005701670 */
[----:B------:R-:W-:Y:S01]  /*cfe0*/  FMUL R176, R176, UR20 ;  /* 0x00000014b0b07c20 */ /* 0x000fe20008400000 */
[C---:B------:R-:W-:Y:S01]  /*cff0*/  ISETP.LT.OR P1, PT, R41.reuse, 0x62, !P2 ;  /* 0x000000622900780c */ /* 0x040fe20005721670 */
[----:B------:R-:W-:Y:S01]  /*d000*/  @!P6 STG.E.U8 desc[UR14][R24.64+0x61], R179 ;  /* 0x000061b31800e986 */ /* 0x000fe2000c10110e */
[----:B------:R-:W-:-:S02]  /*d010*/  ISETP.LT.OR P6, PT, R41, 0x69, !P3 ;  /* 0x000000692900780c */ /* 0x000fc40005fc1670 */
[----:B-1----:R-:W-:Y:S01]  /*d020*/  F2FP.SATFINITE.E5M2.F32.PACK_AB_MERGE_C R33, RZ, R180, RZ ;  /* 0x000000b4ff21723e */ /* 0x002fe200048060ff */
[----:B------:R-:W-:Y:S01]  /*d030*/  FMUL R175, R175, UR20 ;  /* 0x00000014afaf7c20 */ /* 0x000fe20008400000 */
[----:B------:R-:W-:Y:S01]  /*d040*/  F2FP.SATFINITE.E5M2.F32.PACK_AB_MERGE_C R177, RZ, R177, RZ ;  /* 0x000000b1ffb1723e */ /* 0x000fe200048060ff */
[----:B------:R-:W-:Y:S01]  /*d050*/  FMUL R174, R174, UR20 ;  /* 0x00000014aeae7c20 */ /* 0x000fe20008400000 */
[----:B0-----:R-:W-:Y:S01]  /*d060*/  F2FP.SATFINITE.E5M2.F32.PACK_AB_MERGE_C R35, RZ, R178, RZ ;  /* 0x000000b2ff23723e */ /* 0x001fe200048060ff */
[----:B------:R0:W-:Y:S01]  /*d070*/  @!P5 STG.E.U8 desc[UR14][R24.64+0x60], R33 ;  /* 0x000060211800d986 */ /* 0x0001e2000c10110e */
[----:B------:R-:W-:-:S03]  /*d080*/  F2FP.SATFINITE.E5M2.F32.PACK_AB_MERGE_C R37, RZ, R176, RZ ;  /* 0x000000b0ff25723e */ /* 0x000fc600048060ff */
[----:B------:R1:W-:Y:S01]  /*d090*/  @!P0 STG.E.U8 desc[UR14][R26.64+0x60], R35 ;  /* 0x000060231a008986 */ /* 0x0003e2000c10110e */
[----:B------:R-:W-:-:S03]  /*d0a0*/  ISETP.LT.OR P0, PT, R41, 0x6a, !P3 ;  /* 0x0000006a2900780c */ /* 0x000fc60005f01670 */
[----:B------:R-:W-:Y:S01]  /*d0b0*/  @!P1 STG.E.U8 desc[UR14][R26.64+0x61], R177 ;  /* 0x000061b11a009986 */ /* 0x000fe2000c10110e */
[C---:B------:R-:W-:Y:S02]  /*d0c0*/  ISETP.LT.OR P1, PT, R41.reuse, 0x69, !P2 ;  /* 0x000000692900780c */ /* 0x040fe40005721670 */
[C---:B------:R-:W-:Y:S01]  /*d0d0*/  ISETP.LT.OR P5, PT, R41.reuse, 0x6a, !P2 ;  /* 0x0000006a2900780c */ /* 0x040fe200057a1670 */
[----:B------:R-:W-:Y:S01]  /*d0e0*/  @!P6 STG.E.U8 desc[UR14][R24.64+0x68], R37 ;  /* 0x000068251800e986 */ /* 0x000fe2000c10110e */
[----:B------:R-:W-:Y:S01]  /*d0f0*/  ISETP.LT.OR P6, PT, R41, 0x71, !P3 ;  /* 0x000000712900780c */ /* 0x000fe20005fc1670 */
[----:B------:R-:W-:Y:S01]  /*d100*/  FMUL R173, R173, UR20 ;  /* 0x00000014adad7c20 */ /* 0x000fe20008400000 */
[----:B------:R-:W-:Y:S01]  /*d110*/  F2FP.SATFINITE.E5M2.F32.PACK_AB_MERGE_C R175, RZ, R175, RZ ;  /* 0x000000afffaf723e */ /* 0x000fe200048060ff */
[----:B------:R-:W-:Y:S01]  /*d120*/  FMUL R172, R172, UR20 ;  /* 0x00000014acac7c20 */ /* 0x000fe20008400000 */
[----:B0-----:R-:W-:Y:S01]  /*d130*/  F2FP.SATFINITE.E5M2.F32.PACK_AB_MERGE_C R33, RZ, R174, RZ ;  /* 0x000000aeff21723e */ /* 0x001fe200048060ff */
[----:B------:R-:W-:Y:S01]  /*d140*/  FMUL R171, R171, UR20 ;  /* 0x00000014abab7c20 */ /* 0x000fe20008400000 */
[----:B------:R-:W-:Y:S01]  /*d150*/  F2FP.SATFINITE.E5M2.F32.PACK_AB_MERGE_C R173, RZ, R173, RZ ;  /* 0x000000adffad723e */ /* 0x000fe200048060ff */
[----:B------:R-:W-:Y:S01]  /*d160*/  @!P0 STG.E.U8 desc[UR14][R24.64+0x69], R175 ;  /* 0x000069af18008986 */ /* 0x000fe2000c10110e */
[----:B-1----:R-:W-:-:S02]  /*d170*/  F2FP.SATFINITE.E5M2.F32.PACK_AB_MERGE_C R35, RZ, R172, RZ ;  /* 0x000000acff23723e */ /* 0x002fc400048060ff */
[C---:B------:R-:W-:Y:S01]  /*d180*/  ISETP.LT.OR P0, PT, R41.reuse, 0x72, !P3 ;  /* 0x000000722900780c */ /* 0x040fe20005f01670 */
[----:B------:R0:W-:Y:S01]  /*d190*/  @!P1 STG.E.U8 desc[UR14][R26.64+0x68], R33 ;  /* 0x000068211a009986 */ /* 0x0001e2000c10110e */
[C---:B------:R-:W-:Y:S01]  /*d1a0*/  ISETP.LT.OR P1, PT, R41.reuse, 0x71, !P2 ;  /* 0x000000712900780c */ /* 0x040fe20005721670 */
[----:B------:R-:W-:Y:S02]  /*d1b0*/  FMUL R170, R170, UR20 ;  /* 0x00000014aaaa7c20 */ /* 0x000fe40008400000 */
[----:B------:R-:W-:Y:S01]  /*d1c0*/  @!P5 STG.E.U8 desc[UR14][R26.64+0x69], R173 ;  /* 0x000069ad1a00d986 */ /* 0x000fe2000c10110e */
[----:B------:R-:W-:Y:S01]  /*d1d0*/  ISETP.LT.OR P5, PT, R41, 0x72, !P2 ;  /* 0x000000722900780c */ /* 0x000fe200057a1670 */
[----:B------:R-:W-:Y:S02]  /*d1e0*/  FMUL R169, R169, UR20 ;  /* 0x00000014a9a97c20 */ /* 0x000fe40008400000 */
[----:B------:R1:W-:Y:S01]  /*d1f0*/  @!P6 STG.E.U8 desc[UR14][R24.64+0x70], R35 ;  /* 0x000070231800e986 */ /* 0x0003e2000c10110e */
[----:B------:R-:W-:-:S02]  /*d200*/  ISETP.LT.OR P6, PT, R41, 0x79, !P3 ;  /* 0x000000792900780c */ /* 0x000fc40005fc1670 */
        /* <DEDUP_REMOVED lines=8> */
[----:B------:R-:W-:Y:S02]  /*d290*/  F2FP.SATFINITE.E5M2.F32.PACK_AB_MERGE_C R167, RZ, R167, RZ ;  /* 0x000000a7ffa7723e */ /* 0x000fe400048060ff */
[----:B-1----:R-:W-:Y:S01]  /*d2a0*/  F2FP.SATFINITE.E5M2.F32.PACK_AB_MERGE_C R35, RZ, R168, RZ ;  /* 0x000000a8ff23723e */ /* 0x002fe200048060ff */
[----:B------:R-:W-:Y:S01]  /*d2b0*/  @!P1 STG.E.U8 desc[UR14][R26.64+0x70], R33 ;  /* 0x000070211a009986 */ /* 0x000fe2000c10110e */
[----:B------:R-:W-:-:S03]  /*d2c0*/  ISETP.GE.AND P1, PT, R42, 0x81, PT ;  /* 0x000000812a00780c */ /* 0x000fc60003f26270 */
[----:B------:R-:W-:Y:S01]  /*d2d0*/  @!P5 STG.E.U8 desc[UR14][R26.64+0x71], R169 ;  /* 0x000071a91a00d986 */ /* 0x000fe2000c10110e */
[C---:B------:R-:W-:Y:S02]  /*d2e0*/  ISETP.LT.OR P5, PT, R41.reuse, 0x79, !P2 ;  /* 0x000000792900780c */ /* 0x040fe400057a1670 */
[C---:B------:R-:W-:Y:S01]  /*d2f0*/  ISETP.LT.OR P2, PT, R41.reuse, 0x7a, !P2 ;  /* 0x0000007a2900780c */ /* 0x040fe20005741670 */
[----:B------:R-:W-:Y:S01]  /*d300*/  @!P6 STG.E.U8 desc[UR14][R24.64+0x78], R35 ;  /* 0x000078231800e986 */ /* 0x000fe2000c10110e */
[----:B------:R-:W-:Y:S01]  /*d310*/  ISETP.LT.OR P6, PT, R41, 0x1, !P1 ;  /* 0x000000012900780c */ /* 0x000fe20004fc1670 */
[----:B------:R-:W-:Y:S02]  /*d320*/  FMUL R165, R165, UR20 ;  /* 0x00000014a5a57c20 */ /* 0x000fe40008400000 */
[----:B------:R0:W-:Y:S01]  /*d330*/  @!P3 STG.E.U8 desc[UR14][R24.64+0x79], R167 ;  /* 0x000079a71800b986 */ /* 0x0001e2000c10110e */
[----:B------:R-:W-:Y:S01]  /*d340*/  ISETP.LT.OR P3, PT, R41, 0x2, !P1 ;  /* 0x000000022900780c */ /* 0x000fe20004f61670 */
[----:B------:R-:W-:Y:S01]  /*d350*/  FMUL R164, R164, UR20 ;  /* 0x00000014a4a47c20 */ /* 0x000fe20008400000 */
[----:B------:R-:W-:Y:S01]  /*d360*/  FMUL R163, R163, UR20 ;  /* 0x00000014a3a37c20 */ /* 0x000fe20008400000 */
[----:B------:R-:W-:Y:S01]  /*d370*/  F2FP.SATFINITE.E5M2.F32.PACK_AB_MERGE_C R37, RZ, R166, RZ ;  /* 0x000000a6ff25723e */ /* 0x000fe200048060ff */
[----:B------:R-:W-:Y:S01]  /*d380*/  FMUL R162, R162, UR20 ;  /* 0x00000014a2a27c20 */ /* 0x000fe20008400000 */
[----:B------:R-:W-:Y:S01]  /*d390*/  F2FP.SATFINITE.E5M2.F32.PACK_AB_MERGE_C R165, RZ, R165, RZ ;  /* 0x000000a5ffa5723e */ /* 0x000fe200048060ff */
[----:B------:R-:W-:Y:S01]  /*d3a0*/  FMUL R161, R161, UR20 ;  /* 0x00000014a1a17c20 */ /* 0x000fe20008400000 */
[----:B------:R-:W-:Y:S01]  /*d3b0*/  F2FP.SATFINITE.E5M2.F32.PACK_AB_MERGE_C R163, RZ, R163, RZ ;  /* 0x000000a3ffa3723e */ /* 0x000fe200048060ff */
[----:B------:R-:W-:Y:S01]  /*d3c0*/  FMUL R160, R160, UR20 ;  /* 0x00000014a0a07c20 */ /* 0x000fe20008400000 */
[----:B------:R-:W-:Y:S01]  /*d3d0*/  ISETP.GE.AND P0, PT, R42, 0x89, PT ;  /* 0x000000892a00780c */ /* 0x000fe20003f06270 */
[----:B------:R-:W-:Y:S01]  /*d3e0*/  FMUL R159, R159, UR20 ;  /* 0x000000149f9f7c20 */ /* 0x000fe20008400000 */
[----:B0-----:R-:W-:Y:S01]  /*d3f0*/  F2FP.SATFINITE.E5M2.F32.PACK_AB_MERGE_C R25, RZ, R164, RZ ;  /* 0x000000a4ff19723e */ /* 0x001fe200048060ff */
[----:B------:R-:W-:Y:S01]  /*d400*/  @!P5 STG.E.U8 desc[UR14][R26.64+0x78], R37 ;  /* 0x000078251a00d986 */ /* 0x000fe2000c10110e */
[----:B------:R-:W-:-:S03]  /*d410*/  ISETP.LT.OR P5, PT, R41, 0x1, !P0 ;  /* 0x000000012900780c */ /* 0x000fc600047a1670 */
[----:B------:R-:W-:Y:S04]  /*d420*/  @!P2 STG.E.U8 desc[UR14][R26.64+0x79], R165 ;  /* 0x000079a51a00a986 */ /* 0x000fe8000c10110e */
[----:B------:R0:W-:Y:S01]  /*d430*/  @!P6 STG.E.U8 desc[UR14][R28.64], R25 ;  /* 0x000000191c00e986 */ /* 0x0001e2000c10110e */
[----:B------:R-:W-:-:S03]  /*d440*/  ISETP.LT.OR P6, PT, R41, 0x2, !P0 ;  /* 0x000000022900780c */ /* 0x000fc600047c1670 */
[----:B------:R-:W-:Y:S01]  /*d450*/  @!P3 STG.E.U8 desc[UR14][R28.64+0x1], R163 ;  /* 0x000001a31c00b986 */ /* 0x000fe2000c10110e */
[C---:B------:R-:W-:Y:S02]  /*d460*/  ISETP.LT.OR P3, PT, R41.reuse, 0x9, !P1 ;  /* 0x000000092900780c */ /* 0x040fe40004f61670 */
[----:B------:R-:W-:Y:S01]  /*d470*/  ISETP.LT.OR P2, PT, R41, 0xa, !P1 ;  /* 0x0000000a2900780c */ /* 0x000fe20004f41670 */
[----:B------:R-:W-:Y:S01]  /*d480*/  FMUL R158, R158, UR20 ;  /* 0x000000149e9e7c20 */ /* 0x000fe20008400000 */
[----:B------:R-:W-:Y:S01]  /*d490*/  F2FP.SATFINITE.E5M2.F32.PACK_AB_MERGE_C R33, RZ, R162, RZ ;  /* 0x000000a2ff21723e */ /* 0x000fe200048060ff */
[----:B------:R-:W-:Y:S01]  /*d4a0*/  FMUL R157, R157, UR20 ;  /* 0x000000149d9d7c20 */ /* 0x000fe20008400000 */
[----:B------:R-:W-:Y:S01]  /*d4b0*/  F2FP.SATFINITE.E5M2.F32.PACK_AB_MERGE_C R161, RZ, R161, RZ ;  /* 0x000000a1ffa1723e */ /* 0x000fe200048060ff */
[----:B------:R-:W-:Y:S01]  /*d4c0*/  FMUL R156, R156, UR20 ;  /* 0x000000149c9c7c20 */ /* 0x000fe20008400000 */
[----:B0-----:R-:W-:Y:S01]  /*d4d0*/  F2FP.SATFINITE.E5M2.F32.PACK_AB_MERGE_C R25, RZ, R160, RZ ;  /* 0x000000a0ff19723e */ /* 0x001fe200048060ff */
[----:B------:R-:W-:Y:S01]  /*d4e0*/  @!P5 STG.E.U8 desc[UR14][R30.64], R33 ;  /* 0x000000211e00d986 */ /* 0x000fe2000c10110e */
[----:B------:R-:W-:-:S02]  /*d4f0*/  F2FP.SATFINITE.E5M2.F32.PACK_AB_MERGE_C R159, RZ, R159, RZ ;  /* 0x0000009fff9f723e */ /* 0x000fc400048060ff */
[C---:B------:R-:W-:Y:S01]  /*d500*/  ISETP.LT.OR P5, PT, R41.reuse, 0x9, !P0 ;  /* 0x000000092900780c */ /* 0x040fe200047a1670 */
[----:B------:R-:W-:Y:S01]  /*d510*/  @!P6 STG.E.U8 desc[UR14][R30.64+0x1], R161 ;  /* 0x000001a11e00e986 */ /* 0x000fe2000c10110e */
[----:B------:R-:W-:-:S03]  /*d520*/  ISETP.LT.OR P6, PT, R41, 0xa, !P0 ;  /* 0x0000000a2900780c */ /* 0x000fc600047c1670 */
[----:B------:R0:W-:Y:S01]  /*d530*/  @!P3 STG.E.U8 desc[UR14][R28.64+0x8], R25 ;  /* 0x000008191c00b986 */ /* 0x0001e2000c10110e */
[----:B------:R-:W-:-:S03]  /*d540*/  ISETP.LT.OR P3, PT, R41, 0x11, !P1 ;  /* 0x000000112900780c */ /* 0x000fc60004f61670 */
[----:B------:R-:W-:Y:S01]  /*d550*/  @!P2 STG.E.U8 desc[UR14][R28.64+0x9], R159 ;  /* 0x0000099f1c00a986 */ /* 0x000fe2000c10110e */
[----:B------:R-:W-:Y:S01]  /*d560*/  ISETP.LT.OR P2, PT, R41, 0x12, !P1 ;  /* 0x000000122900780c */ /* 0x000fe20004f41670 */
[----:B------:R-:W-:Y:S01]  /*d570*/  FMUL R155, R155, UR20 ;  /* 0x000000149b9b7c20 */ /* 0x000fe20008400000 */
[----:B------:R-:W-:Y:S01]  /*d580*/  F2FP.SATFINITE.E5M2.F32.PACK_AB_MERGE_C R27, RZ, R158, RZ ;  /* 0x0000009eff1b723e */ /* 0x000fe200048060ff */
[----:B------:R-:W-:Y:S01]  /*d590*/  FMUL R154, R154, UR20 ;  /* 0x000000149a9a7c20 */ /* 0x000fe20008400000 */
[----:B------:R-:W-:Y:S01]  /*d5a0*/  F2FP.SATFINITE.E5M2.F32.PACK_AB_MERGE_C R157, RZ, R157, RZ ;  /* 0x0000009dff9d723e */ /* 0x000fe200048060ff */
[----:B------:R-:W-:Y:S01]  /*d5b0*/  FMUL R153, R153, UR20 ;  /* 0x0000001499997c20 */ /* 0x000fe20008400000 */
        /* <DEDUP_REMOVED lines=25> */
[----:B------:R1:W-:Y:S01]  /*d750*/  @!P2 STG.E.U8 desc[UR14][R28.64+0x19], R23 ;  /* 0x000019171c00a986 */ /* 0x0003e2000c10110e */
        /* <DEDUP_REMOVED lines=11> */
[----:B------:R0:W-:Y:S01]  /*d810*/  @!P6 STG.E.U8 desc[UR14][R30.64+0x19], R21 ;  /* 0x000019151e00e986 */ /* 0x0001e2000c10110e */
[----:B------:R-:W-:-:S03]  /*d820*/  ISETP.LT.OR P6, PT, R41, 0x22, !P0 ;  /* 0x000000222900780c */ /* 0x000fc600047c1670 */
[----:B------:R-:W-:Y:S01]  /*d830*/  @!P3 STG.E.U8 desc[UR14][R28.64+0x20], R25 ;  /* 0x000020191c00b986 */ /* 0x000fe2000c10110e */
[----:B------:R-:W-:-:S03]  /*d840*/  ISETP.LT.OR P3, PT, R41, 0x29, !P1 ;  /* 0x000000292900780c */ /* 0x000fc60004f61670 */
[----:B------:R2:W-:Y:S01]  /*d850*/  @!P2 STG.E.U8 desc[UR14][R28.64+0x21], R19 ;  /* 0x000021131c00a986 */ /* 0x0005e2000c10110e */
[----:B------:R-:W-:Y:S01]  /*d860*/  ISETP.LT.OR P2, PT, R41, 0x2a, !P1 ;  /* 0x0000002a2900780c */ /* 0x000fe20004f41670 */
[----:B------:R-:W-:Y:S01]  /*d870*/  FMUL R15, R15, UR20 ;  /* 0x000000140f0f7c20 */ /* 0x000fe20008400000 */
[----:B-1----:R-:W-:Y:S01]  /*d880*/  F2FP.SATFINITE.E5M2.F32.PACK_AB_MERGE_C R23, RZ, R18, RZ ;  /* 0x00000012ff17723e */ /* 0x002fe200048060ff */
[----:B------:R-:W-:Y:S01]  /*d890*/  FMUL R14, R14, UR20 ;  /* 0x000000140e0e7c20 */ /* 0x000fe20008400000 */
[----:B------:R-:W-:Y:S01]  /*d8a0*/  F2FP.SATFINITE.E5M2.F32.PACK_AB_MERGE_C R17, RZ, R17, RZ ;  /* 0x00000011ff11723e */ /* 0x000fe200048060ff */
[----:B------:R-:W-:Y:S01]  /*d8b0*/  FMUL R13, R13, UR20 ;  /* 0x000000140d0d7c20 */ /* 0x000fe20008400000 */
[----:B0-----:R-:W-:Y:S01]  /*d8c0*/  F2FP.SATFINITE.E5M2.F32.PACK_AB_MERGE_C R21, RZ, R16, RZ ;  /* 0x00000010ff15723e */ /* 0x001fe200048060ff */
[----:B------:R-:W-:Y:S01]  /*d8d0*/  @!P5 STG.E.U8 desc[UR14][R30.64+0x20], R23 ;  /* 0x000020171e00d986 */ /* 0x000fe2000c10110e */
[----:B------:R-:W-:Y:S02]  /*d8e0*/  F2FP.SATFINITE.E5M2.F32.PACK_AB_MERGE_C R15, RZ, R15, RZ ;  /* 0x0000000fff0f723e */ /* 0x000fe400048060ff */
[C---:B------:R-:W-:Y:S01]  /*d8f0*/  ISETP.LT.OR P5, PT, R41.reuse, 0x29, !P0 ;  /* 0x000000292900780c */ /* 0x040fe200047a1670 */
[----:B------:R-:W-:Y:S01]  /*d900*/  @!P6 STG.E.U8 desc[UR14][R30.64+0x21], R17 ;  /* 0x000021111e00e986 */ /* 0x000fe2000c10110e */
[----:B------:R-:W-:-:S03]  /*d910*/  ISETP.LT.OR P6, PT, R41, 0x2a, !P0 ;  /* 0x0000002a2900780c */ /* 0x000fc600047c1670 */
[----:B------:R-:W-:Y:S01]  /*d920*/  @!P3 STG.E.U8 desc[UR14][R28.64+0x28], R21 ;  /* 0x000028151c00b986 */ /* 0x000fe2000c10110e */
[C---:B------:R-:W-:Y:S01]  /*d930*/  ISETP.LT.OR P3, PT, R41.reuse, 0x31, !P1 ;  /* 0x000000312900780c */ /* 0x040fe20004f61670 */
[----:B------:R-:W-:Y:S02]  /*d940*/  FMUL R12, R12, UR20 ;  /* 0x000000140c0c7c20 */ /* 0x000fe40008400000 */
[----:B------:R0:W-:Y:S01]  /*d950*/  @!P2 STG.E.U8 desc[UR14][R28.64+0x29], R15 ;  /* 0x0000290f1c00a986 */ /* 0x0001e2000c10110e */
[----:B------:R-:W-:Y:S01]  /*d960*/  ISETP.LT.OR P2, PT, R41, 0x32, !P1 ;  /* 0x000000322900780c */ /* 0x000fe20004f41670 */
[----:B------:R-:W-:Y:S01]  /*d970*/  FMUL R11, R11, UR20 ;  /* 0x000000140b0b7c20 */ /* 0x000fe20008400000 */
[----:B--2---:R-:W-:Y:S01]  /*d980*/  F2FP.SATFINITE.E5M2.F32.PACK_AB_MERGE_C R19, RZ, R14, RZ ;  /* 0x0000000eff13723e */ /* 0x004fe200048060ff */
[----:B------:R-:W2:Y:S01]  /*d990*/  LDL.LU R222, [R1+0x18] ;  /* 0x0000180001de7983 */ /* 0x000ea20000300800 */
[----:B------:R-:W-:Y:S02]  /*d9a0*/  F2FP.SATFINITE.E5M2.F32.PACK_AB_MERGE_C R13, RZ, R13, RZ ;  /* 0x0000000dff0d723e */ /* 0x000fe400048060ff */
[----:B------:R-:W-:Y:S01]  /*d9b0*/  F2FP.SATFINITE.E5M2.F32.PACK_AB_MERGE_C R11, RZ, R11, RZ ;  /* 0x0000000bff0b723e */ /* 0x000fe200048060ff */
[----:B------:R-:W-:Y:S01]  /*d9c0*/  @!P5 STG.E.U8 desc[UR14][R30.64+0x28], R19 ;  /* 0x000028131e00d986 */ /* 0x000fe2000c10110e */
[----:B0-----:R-:W-:-:S03]  /*d9d0*/  F2FP.SATFINITE.E5M2.F32.PACK_AB_MERGE_C R15, RZ, R12, RZ ;  /* 0x0000000cff0f723e */ /* 0x001fc600048060ff */
[----:B------:R0:W-:Y:S01]  /*d9e0*/  @!P6 STG.E.U8 desc[UR14][R30.64+0x29], R13 ;  /* 0x0000290d1e00e986 */ /* 0x0001e2000c10110e */
[C---:B------:R-:W-:Y:S02]  /*d9f0*/  ISETP.LT.OR P5, PT, R41.reuse, 0x31, !P0 ;  /* 0x000000312900780c */ /* 0x040fe400047a1670 */
[C---:B------:R-:W-:Y:S01]  /*da00*/  ISETP.LT.OR P6, PT, R41.reuse, 0x32, !P0 ;  /* 0x000000322900780c */ /* 0x040fe200047c1670 */
[----:B------:R-:W-:Y:S01]  /*da10*/  @!P3 STG.E.U8 desc[UR14][R28.64+0x30], R15 ;  /* 0x0000300f1c00b986 */ /* 0x000fe2000c10110e */
[----:B------:R-:W-:Y:S01]  /*da20*/  ISETP.LT.OR P3, PT, R41, 0x39, !P1 ;  /* 0x000000392900780c */ /* 0x000fe20004f61670 */
[----:B------:R-:W-:Y:S01]  /*da30*/  FMUL R10, R10, UR20 ;  /* 0x000000140a0a7c20 */ /* 0x000fe20008400000 */
[----:B------:R-:W-:Y:S01]  /*da40*/  FMUL R9, R9, UR20 ;  /* 0x0000001409097c20 */ /* 0x000fe20008400000 */
[----:B------:R-:W2:Y:S01]  /*da50*/  LDL.LU R223, [R1+0x14] ;  /* 0x0000140001df7983 */ /* 0x000ea20000300800 */
[----:B------:R-:W-:-:S03]  /*da60*/  FMUL R8, R8, UR20 ;  /* 0x0000001408087c20 */ /* 0x000fc60008400000 */
[----:B------:R-:W2:Y:S01]  /*da70*/  LDL.LU R221, [R1+0x10] ;  /* 0x0000100001dd7983 */ /* 0x000ea20000300800 */
[----:B------:R-:W-:-:S03]  /*da80*/  F2FP.SATFINITE.E5M2.F32.PACK_AB_MERGE_C R17, RZ, R10, RZ ;  /* 0x0000000aff11723e */ /* 0x000fc600048060ff */
[----:B------:R-:W2:Y:S01]  /*da90*/  LDL.LU R220, [R1+0xc] ;  /* 0x00000c0001dc7983 */ /* 0x000ea20000300800 */
[----:B------:R-:W-:Y:S01]  /*daa0*/  F2FP.SATFINITE.E5M2.F32.PACK_AB_MERGE_C R9, RZ, R9, RZ ;  /* 0x00000009ff09723e */ /* 0x000fe200048060ff */
[----:B------:R-:W-:Y:S01]  /*dab0*/  FMUL R7, R7, UR20 ;  /* 0x0000001407077c20 */ /* 0x000fe20008400000 */
[----:B0-----:R-:W-:Y:S01]  /*dac0*/  F2FP.SATFINITE.E5M2.F32.PACK_AB_MERGE_C R13, RZ, R8, RZ ;  /* 0x00000008ff0d723e */ /* 0x001fe200048060ff */
[----:B------:R0:W-:Y:S01]  /*dad0*/  @!P2 STG.E.U8 desc[UR14][R28.64+0x31], R11 ;  /* 0x0000310b1c00a986 */ /* 0x0001e2000c10110e */
[----:B------:R-:W-:Y:S01]  /*dae0*/  ISETP.LT.OR P2, PT, R41, 0x3a, !P1 ;  /* 0x0000003a2900780c */ /* 0x000fe20004f41670 */
[----:B-----5:R-:W-:Y:S01]  /*daf0*/  FMUL R2, R2, UR20 ;  /* 0x0000001402027c20 */ /* 0x020fe20008400000 */
[----:B------:R-:W-:Y:S01]  /*db00*/  F2FP.SATFINITE.E5M2.F32.PACK_AB_MERGE_C R7, RZ, R7, RZ ;  /* 0x00000007ff07723e */ /* 0x000fe200048060ff */
[----:B------:R-:W-:Y:S01]  /*db10*/  @!P5 STG.E.U8 desc[UR14][R30.64+0x30], R17 ;  /* 0x000030111e00d986 */ /* 0x000fe2000c10110e */
[----:B------:R-:W-:Y:S01]  /*db20*/  FMUL R3, R3, UR20 ;  /* 0x0000001403037c20 */ /* 0x000fe20008400000 */
[----:B------:R-:W-:Y:S01]  /*db30*/  FMUL R4, R4, UR20 ;  /* 0x0000001404047c20 */ /* 0x000fe20008400000 */
[C---:B------:R-:W-:Y:S01]  /*db40*/  ISETP.LT.OR P5, PT, R41.reuse, 0x39, !P0 ;  /* 0x000000392900780c */ /* 0x040fe200047a1670 */
[----:B------:R1:W-:Y:S01]  /*db50*/  @!P6 STG.E.U8 desc[UR14][R30.64+0x31], R9 ;  /* 0x000031091e00e986 */ /* 0x0003e2000c10110e */
[----:B------:R-:W-:Y:S01]  /*db60*/  ISETP.LT.OR P6, PT, R41, 0x3a, !P0 ;  /* 0x0000003a2900780c */ /* 0x000fe200047c1670 */
[----:B------:R-:W-:Y:S01]  /*db70*/  FMUL R6, R6, UR20 ;  /* 0x0000001406067c20 */ /* 0x000fe20008400000 */
[----:B------:R-:W-:Y:S01]  /*db80*/  FMUL R5, R5, UR20 ;  /* 0x0000001405057c20 */ /* 0x000fe20008400000 */
[----:B------:R3:W-:Y:S01]  /*db90*/  @!P3 STG.E.U8 desc[UR14][R28.64+0x38], R13 ;  /* 0x0000380d1c00b986 */ /* 0x0007e2000c10110e */
[----:B------:R-:W-:Y:S01]  /*dba0*/  ISETP.LT.OR P3, PT, R41, 0x41, !P1 ;  /* 0x000000412900780c */ /* 0x000fe20004f61670 */
[----:B------:R-:W-:Y:S01]  /*dbb0*/  FMUL R0, R0, UR20 ;  /* 0x0000001400007c20 */ /* 0x000fe20008400000 */
[----:B0-----:R-:W-:Y:S01]  /*dbc0*/  F2FP.SATFINITE.E5M2.F32.PACK_AB_MERGE_C R11, RZ, R6, RZ ;  /* 0x00000006ff0b723e */ /* 0x001fe200048060ff */
[----:B------:R-:W2:Y:S01]  /*dbd0*/  LDL.LU R224, [R1+0x1c] ;  /* 0x00001c0001e07983 */ /* 0x000ea20000300800 */
[----:B------:R-:W-:-:S03]  /*dbe0*/  F2FP.SATFINITE.E5M2.F32.PACK_AB_MERGE_C R5, RZ, R5, RZ ;  /* 0x00000005ff05723e */ /* 0x000fc600048060ff */
[----:B------:R0:W-:Y:S01]  /*dbf0*/  @!P2 STG.E.U8 desc[UR14][R28.64+0x39], R7 ;  /* 0x000039071c00a986 */ /* 0x0001e2000c10110e */
[----:B-1----:R-:W-:Y:S01]  /*dc00*/  F2FP.SATFINITE.E5M2.F32.PACK_AB_MERGE_C R9, RZ, R4, RZ ;  /* 0x00000004ff09723e */ /* 0x002fe200048060ff */
[----:B------:R-:W-:Y:S01]  /*dc10*/  FMUL R4, R226, UR20 ;  /* 0x00000014e2047c20 */ /* 0x000fe20008400000 */
[----:B------:R-:W-:Y:S01]  /*dc20*/  ISETP.LT.OR P2, PT, R41, 0x42, !P1 ;  /* 0x000000422900780c */ /* 0x000fe20004f41670 */
[----:B------:R-:W-:Y:S01]  /*dc30*/  @!P5 STG.E.U8 desc[UR14][R30.64+0x38], R11 ;  /* 0x0000380b1e00d986 */ /* 0x000fe2000c10110e */
[----:B---3--:R-:W-:Y:S01]  /*dc40*/  F2FP.SATFINITE.E5M2.F32.PACK_AB_MERGE_C R13, RZ, R2, RZ ;  /* 0x00000002ff0d723e */ /* 0x008fe200048060ff */
[----:B----4-:R-:W-:Y:S01]  /*dc50*/  FMUL R2, R225, UR20 ;  /* 0x00000014e1027c20 */ /* 0x010fe20008400000 */
[----:B------:R-:W-:Y:S01]  /*dc60*/  ISETP.LT.OR P5, PT, R41, 0x41, !P0 ;  /* 0x000000412900780c */ /* 0x000fe200047a1670 */
[----:B------:R-:W3:Y:S01]  /*dc70*/  LDL.LU R225, [R1+0x20] ;  /* 0x0000200001e17983 */ /* 0x000ee20000300800 */
[----:B0-----:R-:W-:Y:S01]  /*dc80*/  F2FP.SATFINITE.E5M2.F32.PACK_AB_MERGE_C R7, RZ, R3, RZ ;  /* 0x00000003ff07723e */ /* 0x001fe200048060ff */
[----:B------:R-:W-:-:S02]  /*dc90*/  FMUL R3, R227, UR20 ;  /* 0x00000014e3037c20 */ /* 0x000fc40008400000 */
[----:B------:R0:W-:Y:S01]  /*dca0*/  @!P6 STG.E.U8 desc[UR14][R30.64+0x39], R5 ;  /* 0x000039051e00e986 */ /* 0x0001e2000c10110e */
[----:B------:R-:W-:-:S03]  /*dcb0*/  ISETP.LT.OR P6, PT, R41, 0x42, !P0 ;  /* 0x000000422900780c */ /* 0x000fc600047c1670 */
[----:B------:R-:W4:Y:S04]  /*dcc0*/  LDL.LU R227, [R1+0x24] ;  /* 0x0000240001e37983 */ /* 0x000f280000300800 */
[----:B------:R-:W4:Y:S04]  /*dcd0*/  LDL.LU R226, [R1+0x28] ;  /* 0x0000280001e27983 */ /* 0x000f280000300800 */
[----:B------:R-:W-:Y:S01]  /*dce0*/  @!P3 STG.E.U8 desc[UR14][R28.64+0x40], R9 ;  /* 0x000040091c00b986 */ /* 0x000fe2000c10110e */
[C---:B------:R-:W-:Y:S02]  /*dcf0*/  ISETP.LT.OR P3, PT, R41.reuse, 0x49, !P1 ;  /* 0x000000492900780c */ /* 0x040fe40004f61670 */
[----:B0-----:R-:W-:Y:S01]  /*dd00*/  F2FP.SATFINITE.E5M2.F32.PACK_AB_MERGE_C R5, RZ, R0, RZ ;  /* 0x00000000ff05723e */ /* 0x001fe200048060ff */
[----:B------:R0:W-:Y:S01]  /*dd10*/  @!P2 STG.E.U8 desc[UR14][R28.64+0x41], R7 ;  /* 0x000041071c00a986 */ /* 0x0001e2000c10110e */
[----:B------:R-:W-:-:S03]  /*dd20*/  ISETP.LT.OR P2, PT, R41, 0x4a, !P1 ;  /* 0x0000004a2900780c */ /* 0x000fc60004f41670 */
[----:B------:R-:W-:Y:S01]  /*dd30*/  @!P5 STG.E.U8 desc[UR14][R30.64+0x40], R13 ;  /* 0x0000400d1e00d986 */ /* 0x000fe2000c10110e */
[----:B------:R-:W-:-:S03]  /*dd40*/  ISETP.LT.OR P5, PT, R41, 0x49, !P0 ;  /* 0x000000492900780c */ /* 0x000fc600047a1670 */
[----:B------:R1:W-:Y:S01]  /*dd50*/  @!P6 STG.E.U8 desc[UR14][R30.64+0x41], R5 ;  /* 0x000041051e00e986 */ /* 0x0003e2000c10110e */
[----:B0-----:R-:W-:Y:S02]  /*dd60*/  F2FP.SATFINITE.E5M2.F32.PACK_AB_MERGE_C R7, RZ, R2, RZ ;  /* 0x00000002ff07723e */ /* 0x001fe400048060ff */
[----:B------:R-:W-:-:S03]  /*dd70*/  ISETP.LT.OR P6, PT, R41, 0x4a, !P0 ;  /* 0x0000004a2900780c */ /* 0x000fc600047c1670 */
[----:B------:R0:W-:Y:S01]  /*dd80*/  @!P3 STG.E.U8 desc[UR14][R28.64+0x48], R7 ;  /* 0x000048071c00b986 */ /* 0x0001e2000c10110e */
[----:B------:R-:W-:Y:S02]  /*dd90*/  ISETP.LT.OR P3, PT, R41, 0x51, !P1 ;  /* 0x000000512900780c */ /* 0x000fe40004f61670 */
[----:B------:R-:W-:Y:S02]  /*dda0*/  F2FP.SATFINITE.E5M2.F32.PACK_AB_MERGE_C R9, RZ, R3, RZ ;  /* 0x00000003ff09723e */ /* 0x000fe400048060ff */
[----:B------:R-:W-:-:S03]  /*ddb0*/  F2FP.SATFINITE.E5M2.F32.PACK_AB_MERGE_C R11, RZ, R4, RZ ;  /* 0x00000004ff0b723e */ /* 0x000fc600048060ff */
[----:B------:R0:W-:Y:S04]  /*ddc0*/  @!P2 STG.E.U8 desc[UR14][R28.64+0x49], R9 ;  /* 0x000049091c00a986 */ /* 0x0001e8000c10110e */
[----:B------:R-:W-:Y:S01]  /*ddd0*/  @!P5 STG.E.U8 desc[UR14][R30.64+0x48], R11 ;  /* 0x0000480b1e00d986 */ /* 0x000fe2000c10110e */
[----:B--2---:R-:W-:Y:S01]  /*dde0*/  FMUL R2, R221, UR20 ;  /* 0x00000014dd027c20 */ /* 0x004fe20008400000 */
[----:B------:R-:W-:Y:S02]  /*ddf0*/  FMUL R0, R220, UR20 ;  /* 0x00000014dc007c20 */ /* 0x000fe40008400000 */
[----:B------:R-:W2:Y:S04]  /*de00*/  LDL.LU R220, [R1+0x2c] ;  /* 0x00002c0001dc7983 */ /* 0x000ea80000300800 */
[----:B------:R-:W2:Y:S01]  /*de10*/  LDL.LU R221, [R1+0x30] ;  /* 0x0000300001dd7983 */ /* 0x000ea20000300800 */
[----:B-1----:R-:W-:Y:S01]  /*de20*/  F2FP.SATFINITE.E5M2.F32.PACK_AB_MERGE_C R5, RZ, R0, RZ ;  /* 0x00000000ff05723e */ /* 0x002fe200048060ff */
[----:B------:R-:W-:Y:S01]  /*de30*/  FMUL R0, R222, UR20 ;  /* 0x00000014de007c20 */ /* 0x000fe20008400000 */
[----:B------:R-:W-:Y:S01]  /*de40*/  FMUL R3, R223, UR20 ;  /* 0x00000014df037c20 */ /* 0x000fe20008400000 */
[----:B0-----:R-:W-:Y:S01]  /*de50*/  F2FP.SATFINITE.E5M2.F32.PACK_AB_MERGE_C R7, RZ, R2, RZ ;  /* 0x00000002ff07723e */ /* 0x001fe200048060ff */
[----:B------:R-:W2:Y:S02]  /*de60*/  LDL.LU R223, [R1+0x34] ;  /* 0x0000340001df7983 */ /* 0x000ea40000300800 */
[----:B------:R-:W-:-:S02]  /*de70*/  F2FP.SATFINITE.E5M2.F32.PACK_AB_MERGE_C R13, RZ, R0, RZ ;  /* 0x00000000ff0d723e */ /* 0x000fc400048060ff */
[----:B------:R-:W2:Y:S01]  /*de80*/  LDL.LU R222, [R1+0x38] ;  /* 0x0000380001de7983 */ /* 0x000ea20000300800 */
[----:B------:R-:W-:Y:S01]  /*de90*/  F2FP.SATFINITE.E5M2.F32.PACK_AB_MERGE_C R9, RZ, R3, RZ ;  /* 0x00000003ff09723e */ /* 0x000fe200048060ff */
[----:B------:R-:W-:Y:S02]  /*dea0*/  FMUL R2, R224, UR20 ;  /* 0x00000014e0027c20 */ /* 0x000fe40008400000 */
[----:B------:R-:W2:Y:S04]  /*deb0*/  LDL.LU R224, [R1+0x3c] ;  /* 0x00003c0001e07983 */ /* 0x000ea80000300800 */
[----:B------:R-:W-:Y:S01]  /*dec0*/  @!P6 STG.E.U8 desc[UR14][R30.64+0x49], R5 ;  /* 0x000049051e00e986 */ /* 0x000fe2000c10110e */
[----:B---3--:R-:W-:-:S03]  /*ded0*/  FMUL R0, R225, UR20 ;  /* 0x00000014e1007c20 */ /* 0x008fc60008400000 */
[----:B------:R0:W-:Y:S04]  /*dee0*/  @!P3 STG.E.U8 desc[UR14][R28.64+0x50], R7 ;  /* 0x000050071c00b986 */ /* 0x0001e8000c10110e */
[----:B------:R-:W3:Y:S01]  /*def0*/  LDL.LU R225, [R1+0x40] ;  /* 0x0000400001e17983 */ /* 0x000ee20000300800 */
[----:B----4-:R-:W-:-:S03]  /*df00*/  FMUL R3, R227, UR20 ;  /* 0x00000014e3037c20 */ /* 0x010fc60008400000 */
[----:B------:R-:W4:Y:S01]  /*df10*/  LDL.LU R227, [R1+0x44] ;  /* 0x0000440001e37983 */ /* 0x000f220000300800 */
[----:B0-----:R-:W-:Y:S01]  /*df20*/  F2FP.SATFINITE.E5M2.F32.PACK_AB_MERGE_C R7, RZ, R0, RZ ;  /* 0x00000000ff07723e */ /* 0x001fe200048060ff */
[----:B------:R-:W-:Y:S02]  /*df30*/  FMUL R0, R226, UR20 ;  /* 0x00000014e2007c20 */ /* 0x000fe40008400000 */
[----:B------:R-:W4:Y:S01]  /*df40*/  LDL.LU R226, [R1+0x48] ;  /* 0x0000480001e27983 */ /* 0x000f220000300800 */
[C---:B------:R-:W-:Y:S02]  /*df50*/  ISETP.LT.OR P2, PT, R41.reuse, 0x52, !P1 ;  /* 0x000000522900780c */ /* 0x040fe40004f41670 */
[C---:B------:R-:W-:Y:S01]  /*df60*/  ISETP.LT.OR P6, PT, R41.reuse, 0x52, !P0 ;  /* 0x000000522900780c */ /* 0x040fe200047c1670 */
[----:B------:R-:W4:Y:S01]  /*df70*/  LDL.LU R218, [R1+0x4c] ;  /* 0x00004c0001da7983 */ /* 0x000f220000300800 */
[----:B------:R-:W-:Y:S02]  /*df80*/  F2FP.SATFINITE.E5M2.F32.PACK_AB_MERGE_C R5, RZ, R2, RZ ;  /* 0x00000002ff05723e */ /* 0x000fe400048060ff */
[----:B------:R-:W-:-:S02]  /*df90*/  ISETP.LT.OR P5, PT, R41, 0x51, !P0 ;  /* 0x000000512900780c */ /* 0x000fc400047a1670 */
[----:B------:R-:W-:Y:S02]  /*dfa0*/  F2FP.SATFINITE.E5M2.F32.PACK_AB_MERGE_C R11, RZ, R0, RZ ;  /* 0x00000000ff0b723e */ /* 0x000fe400048060ff */
[----:B------:R-:W-:-:S03]  /*dfb0*/  ISETP.LT.OR P3, PT, R41, 0x59, !P1 ;  /* 0x000000592900780c */ /* 0x000fc60004f61670 */
[----:B------:R0:W-:Y:S01]  /*dfc0*/  @!P2 STG.E.U8 desc[UR14][R28.64+0x51], R9 ;  /* 0x000051091c00a986 */ /* 0x0001e2000c10110e */
[----:B------:R-:W-:-:S03]  /*dfd0*/  ISETP.LT.OR P2, PT, R41, 0x5a, !P1 ;  /* 0x0000005a2900780c */ /* 0x000fc60004f41670 */
[----:B------:R1:W-:Y:S01]  /*dfe0*/  @!P6 STG.E.U8 desc[UR14][R30.64+0x51], R5 ;  /* 0x000051051e00e986 */ /* 0x0003e2000c10110e */
[----:B------:R-:W-:-:S03]  /*dff0*/  ISETP.LT.OR P6, PT, R41, 0x5a, !P0 ;  /* 0x0000005a2900780c */ /* 0x000fc600047c1670 */
[----:B------:R-:W-:Y:S01]  /*e000*/  @!P5 STG.E.U8 desc[UR14][R30.64+0x50], R13 ;  /* 0x0000500d1e00d986 */ /* 0x000fe2000c10110e */
[----:B0-----:R-:W-:-:S03]  /*e010*/  F2FP.SATFINITE.E5M2.F32.PACK_AB_MERGE_C R9, RZ, R3, RZ ;  /* 0x00000003ff09723e */ /* 0x001fc600048060ff */
[----:B------:R0:W-:Y:S04]  /*e020*/  @!P3 STG.E.U8 desc[UR14][R28.64+0x58], R7 ;  /* 0x000058071c00b986 */ /* 0x0001e8000c10110e */
[----:B------:R0:W-:Y:S01]  /*e030*/  @!P2 STG.E.U8 desc[UR14][R28.64+0x59], R9 ;  /* 0x000059091c00a986 */ /* 0x0001e2000c10110e */
[----:B--2---:R-:W-:-:S03]  /*e040*/  FMUL R0, R220, UR20 ;  /* 0x00000014dc007c20 */ /* 0x004fc60008400000 */
[----:B------:R-:W2:Y:S01]  /*e050*/  LDL.LU R220, [R1+0x50] ;  /* 0x0000500001dc7983 */ /* 0x000ea20000300800 */
[----:B------:R-:W-:-:S03]  /*e060*/  FMUL R2, R221, UR20 ;  /* 0x00000014dd027c20 */ /* 0x000fc60008400000 */
[----:B------:R-:W2:Y:S01]  /*e070*/  LDL.LU R221, [R1+0x54] ;  /* 0x0000540001dd7983 */ /* 0x000ea20000300800 */
[----:B-1----:R-:W-:Y:S01]  /*e080*/  F2FP.SATFINITE.E5M2.F32.PACK_AB_MERGE_C R5, RZ, R0, RZ ;  /* 0x00000000ff05723e */ /* 0x002fe200048060ff */
[----:B------:R-:W-:Y:S02]  /*e090*/  FMUL R3, R223, UR20 ;  /* 0x00000014df037c20 */ /* 0x000fe40008400000 */
[----:B------:R-:W2:Y:S01]  /*e0a0*/  LDL.LU R223, [R1+0x58] ;  /* 0x0000580001df7983 */ /* 0x000ea20000300800 */
[----:B0-----:R-:W-:Y:S01]  /*e0b0*/  F2FP.SATFINITE.E5M2.F32.PACK_AB_MERGE_C R7, RZ, R2, RZ ;  /* 0x00000002ff07723e */ /* 0x001fe200048060ff */
[----:B------:R-:W-:Y:S01]  /*e0c0*/  FMUL R4, R222, UR20 ;  /* 0x00000014de047c20 */ /* 0x000fe20008400000 */
[----:B------:R-:W-:Y:S01]  /*e0d0*/  F2FP.SATFINITE.E5M2.F32.PACK_AB_MERGE_C R9, RZ, R3, RZ ;  /* 0x00000003ff09723e */ /* 0x000fe200048060ff */
[----:B------:R-:W2:Y:S01]  /*e0e0*/  LDL.LU R222, [R1+0x5c] ;  /* 0x00005c0001de7983 */ /* 0x000ea20000300800 */
[----:B------:R-:W-:-:S03]  /*e0f0*/  FMUL R0, R224, UR20 ;  /* 0x00000014e0007c20 */ /* 0x000fc60008400000 */
[----:B------:R0:W-:Y:S04]  /*e100*/  @!P6 STG.E.U8 desc[UR14][R30.64+0x59], R5 ;  /* 0x000059051e00e986 */ /* 0x0001e8000c10110e */
[----:B------:R-:W2:Y:S01]  /*e110*/  LDL.LU R224, [R1+0x60] ;  /* 0x0000600001e07983 */ /* 0x000ea20000300800 */
[----:B0-----:R-:W-:Y:S01]  /*e120*/  F2FP.SATFINITE.E5M2.F32.PACK_AB_MERGE_C R5, RZ, R0, RZ ;  /* 0x00000000ff05723e */ /* 0x001fe200048060ff */
[----:B---3--:R-:W-:Y:S02]  /*e130*/  FMUL R2, R225, UR20 ;  /* 0x00000014e1027c20 */ /* 0x008fe40008400000 */
[----:B------:R-:W3:Y:S01]  /*e140*/  LDL.LU R225, [R1+0x64] ;  /* 0x0000640001e17983 */ /* 0x000ee20000300800 */
[----:B----4-:R-:W-:-:S03]  /*e150*/  FMUL R3, R227, UR20 ;  /* 0x00000014e3037c20 */ /* 0x010fc60008400000 */
[----:B------:R-:W4:Y:S01]  /*e160*/  LDL.LU R227, [R1+0x68] ;  /* 0x0000680001e37983 */ /* 0x000f220000300800 */
[----:B------:R-:W-:-:S03]  /*e170*/  FMUL R0, R226, UR20 ;  /* 0x00000014e2007c20 */ /* 0x000fc60008400000 */
[----:B------:R-:W4:Y:S01]  /*e180*/  LDL.LU R226, [R1+0x6c] ;  /* 0x00006c0001e27983 */ /* 0x000f220000300800 */
[C---:B------:R-:W-:Y:S02]  /*e190*/  ISETP.LT.OR P5, PT, R41.reuse, 0x59, !P0 ;  /* 0x000000592900780c */ /* 0x040fe400047a1670 */
[C---:B------:R-:W-:Y:S02]  /*e1a0*/  ISETP.LT.OR P2, PT, R41.reuse, 0x62, !P1 ;  /* 0x000000622900780c */ /* 0x040fe40004f41670 */
[C---:B------:R-:W-:Y:S02]  /*e1b0*/  ISETP.LT.OR P3, PT, R41.reuse, 0x61, !P1 ;  /* 0x000000612900780c */ /* 0x040fe40004f61670 */
[----:B------:R-:W-:-:S07]  /*e1c0*/  ISETP.LT.OR P6, PT, R41, 0x62, !P0 ;  /* 0x000000622900780c */ /* 0x000fce00047c1670 */
[----:B------:R-:W-:Y:S01]  /*e1d0*/  @!P5 STG.E.U8 desc[UR14][R30.64+0x58], R11 ;  /* 0x0000580b1e00d986 */ /* 0x000fe2000c10110e */
[----:B------:R-:W-:-:S03]  /*e1e0*/  ISETP.LT.OR P5, PT, R41, 0x61, !P0 ;  /* 0x000000612900780c */ /* 0x000fc600047a1670 */
[----:B------:R0:W-:Y:S01]  /*e1f0*/  @!P2 STG.E.U8 desc[UR14][R28.64+0x61], R9 ;  /* 0x000061091c00a986 */ /* 0x0001e2000c10110e */
[----:B------:R-:W-:-:S03]  /*e200*/  ISETP.LT.OR P2, PT, R41, 0x6a, !P1 ;  /* 0x0000006a2900780c */ /* 0x000fc60004f41670 */
[----:B------:R1:W-:Y:S01]  /*e210*/  @!P3 STG.E.U8 desc[UR14][R28.64+0x60], R7 ;  /* 0x000060071c00b986 */ /* 0x0003e2000c10110e */
[----:B------:R-:W-:Y:S02]  /*e220*/  ISETP.LT.OR P3, PT, R41, 0x69, !P1 ;  /* 0x000000692900780c */ /* 0x000fe40004f61670 */
[----:B------:R-:W-:Y:S01]  /*e230*/  F2FP.SATFINITE.E5M2.F32.PACK_AB_MERGE_C R13, RZ, R4, RZ ;  /* 0x00000004ff0d723e */ /* 0x000fe200048060ff */
[----:B------:R1:W-:Y:S01]  /*e240*/  @!P6 STG.E.U8 desc[UR14][R30.64+0x61], R5 ;  /* 0x000061051e00e986 */ /* 0x0003e2000c10110e */
[----:B0-----:R-:W-:-:S03]  /*e250*/  F2FP.SATFINITE.E5M2.F32.PACK_AB_MERGE_C R9, RZ, R3, RZ ;  /* 0x00000003ff09723e */ /* 0x001fc600048060ff */
[----:B------:R-:W-:Y:S01]  /*e260*/  @!P5 STG.E.U8 desc[UR14][R30.64+0x60], R13 ;  /* 0x0000600d1e00d986 */ /* 0x000fe2000c10110e */
[----:B-1----:R-:W-:-:S03]  /*e270*/  F2FP.SATFINITE.E5M2.F32.PACK_AB_MERGE_C R7, RZ, R2, RZ ;  /* 0x00000002ff07723e */ /* 0x002fc600048060ff */
[----:B------:R-:W-:Y:S01]  /*e280*/  @!P2 STG.E.U8 desc[UR14][R28.64+0x69], R9 ;  /* 0x000069091c00a986 */ /* 0x000fe2000c10110e */
[C---:B------:R-:W-:Y:S02]  /*e290*/  ISETP.LT.OR P5, PT, R41.reuse, 0x69, !P0 ;  /* 0x000000692900780c */ /* 0x040fe400047a1670 */
[C---:B------:R-:W-:Y:S01]  /*e2a0*/  ISETP.LT.OR P6, PT, R41.reuse, 0x6a, !P0 ;  /* 0x0000006a2900780c */ /* 0x040fe200047c1670 */
[----:B------:R0:W-:Y:S01]  /*e2b0*/  @!P3 STG.E.U8 desc[UR14][R28.64+0x68], R7 ;  /* 0x000068071c00b986 */ /* 0x0001e2000c10110e */
[C---:B------:R-:W-:Y:S01]  /*e2c0*/  ISETP.LT.OR P2, PT, R41.reuse, 0x72, !P1 ;  /* 0x000000722900780c */ /* 0x040fe20004f41670 */
[----:B------:R-:W-:Y:S01]  /*e2d0*/  FMUL R2, R218, UR20 ;  /* 0x00000014da027c20 */ /* 0x000fe20008400000 */
[----:B------:R-:W-:Y:S02]  /*e2e0*/  ISETP.LT.OR P3, PT, R41, 0x71, !P1 ;  /* 0x000000712900780c */ /* 0x000fe40004f61670 */
[----:B------:R-:W-:Y:S02]  /*e2f0*/  F2FP.SATFINITE.E5M2.F32.PACK_AB_MERGE_C R11, RZ, R0, RZ ;  /* 0x00000000ff0b723e */ /* 0x000fe400048060ff */
[----:B------:R-:W-:-:S03]  /*e300*/  F2FP.SATFINITE.E5M2.F32.PACK_AB_MERGE_C R5, RZ, R2, RZ ;  /* 0x00000002ff05723e */ /* 0x000fc600048060ff */
[----:B------:R-:W-:Y:S01]  /*e310*/  @!P5 STG.E.U8 desc[UR14][R30.64+0x68], R11 ;  /* 0x0000680b1e00d986 */ /* 0x000fe2000c10110e */
[----:B------:R-:W-:-:S03]  /*e320*/  ISETP.LT.OR P5, PT, R41, 0x71, !P0 ;  /* 0x000000712900780c */ /* 0x000fc600047a1670 */
[----:B------:R-:W-:Y:S01]  /*e330*/  @!P6 STG.E.U8 desc[UR14][R30.64+0x69], R5 ;  /* 0x000069051e00e986 */ /* 0x000fe2000c10110e */
[----:B------:R-:W-:Y:S01]  /*e340*/  ISETP.LT.OR P6, PT, R41, 0x72, !P0 ;  /* 0x000000722900780c */ /* 0x000fe200047c1670 */
[----:B--2---:R-:W-:Y:S01]  /*e350*/  FMUL R0, R220, UR20 ;  /* 0x00000014dc007c20 */ /* 0x004fe20008400000 */
[----:B------:R-:W-:-:S04]  /*e360*/  FMUL R3, R221, UR20 ;  /* 0x00000014dd037c20 */ /* 0x000fc80008400000 */
[----:B0-----:R-:W-:Y:S02]  /*e370*/  F2FP.SATFINITE.E5M2.F32.PACK_AB_MERGE_C R7, RZ, R0, RZ ;  /* 0x00000000ff07723e */ /* 0x001fe400048060ff */
[----:B------:R-:W-:Y:S01]  /*e380*/  F2FP.SATFINITE.E5M2.F32.PACK_AB_MERGE_C R9, RZ, R3, RZ ;  /* 0x00000003ff09723e */ /* 0x000fe200048060ff */
[----:B------:R-:W-:Y:S02]  /*e390*/  FMUL R0, R223, UR20 ;  /* 0x00000014df007c20 */ /* 0x000fe40008400000 */
[----:B------:R0:W-:Y:S01]  /*e3a0*/  @!P3 STG.E.U8 desc[UR14][R28.64+0x70], R7 ;  /* 0x000070071c00b986 */ /* 0x0001e2000c10110e */
[----:B------:R-:W-:-:S03]  /*e3b0*/  ISETP.LT.OR P3, PT, R41, 0x79, !P0 ;  /* 0x000000792900780c */ /* 0x000fc60004761670 */
[----:B------:R1:W-:Y:S01]  /*e3c0*/  @!P2 STG.E.U8 desc[UR14][R28.64+0x71], R9 ;  /* 0x000071091c00a986 */ /* 0x0003e2000c10110e */
[C---:B------:R-:W-:Y:S02]  /*e3d0*/  ISETP.LT.OR P2, PT, R41.reuse, 0x79, !P1 ;  /* 0x000000792900780c */ /* 0x040fe40004f41670 */
[C---:B------:R-:W-:Y:S02]  /*e3e0*/  ISETP.LT.OR P1, PT, R41.reuse, 0x7a, !P1 ;  /* 0x0000007a2900780c */ /* 0x040fe40004f21670 */
[----:B------:R-:W-:Y:S01]  /*e3f0*/  F2FP.SATFINITE.E5M2.F32.PACK_AB_MERGE_C R13, RZ, R0, RZ ;  /* 0x00000000ff0d723e */ /* 0x000fe200048060ff */
[----:B------:R-:W-:Y:S01]  /*e400*/  FMUL R0, R222, UR20 ;  /* 0x00000014de007c20 */ /* 0x000fe20008400000 */
[----:B------:R-:W-:Y:S01]  /*e410*/  ISETP.LT.OR P0, PT, R41, 0x7a, !P0 ;  /* 0x0000007a2900780c */ /* 0x000fe20004701670 */
[----:B------:R-:W-:-:S03]  /*e420*/  FMUL R2, R224, UR20 ;  /* 0x00000014e0027c20 */ /* 0x000fc60008400000 */
[----:B0-----:R-:W-:Y:S02]  /*e430*/  F2FP.SATFINITE.E5M2.F32.PACK_AB_MERGE_C R7, RZ, R0, RZ ;  /* 0x00000000ff07723e */ /* 0x001fe400048060ff */
[----:B-1----:R-:W-:Y:S01]  /*e440*/  F2FP.SATFINITE.E5M2.F32.PACK_AB_MERGE_C R9, RZ, R2, RZ ;  /* 0x00000002ff09723e */ /* 0x002fe200048060ff */
[----:B---3--:R-:W-:Y:S01]  /*e450*/  FMUL R3, R225, UR20 ;  /* 0x00000014e1037c20 */ /* 0x008fe20008400000 */
[----:B----4-:R-:W-:Y:S01]  /*e460*/  FMUL R4, R227, UR20 ;  /* 0x00000014e3047c20 */ /* 0x010fe20008400000 */
[----:B------:R-:W-:-:S03]  /*e470*/  FMUL R5, R226, UR20 ;  /* 0x00000014e2057c20 */ /* 0x000fc60008400000 */
[----:B------:R-:W-:Y:S02]  /*e480*/  F2FP.SATFINITE.E5M2.F32.PACK_AB_MERGE_C R3, RZ, R3, RZ ;  /* 0x00000003ff03723e */ /* 0x000fe400048060ff */
[----:B------:R-:W-:Y:S02]  /*e490*/  F2FP.SATFINITE.E5M2.F32.PACK_AB_MERGE_C R11, RZ, R4, RZ ;  /* 0x00000004ff0b723e */ /* 0x000fe400048060ff */
[----:B------:R-:W-:Y:S01]  /*e4a0*/  F2FP.SATFINITE.E5M2.F32.PACK_AB_MERGE_C R5, RZ, R5, RZ ;  /* 0x00000005ff05723e */ /* 0x000fe200048060ff */
[----:B------:R0:W-:Y:S04]  /*e4b0*/  @!P5 STG.E.U8 desc[UR14][R30.64+0x70], R13 ;  /* 0x0000700d1e00d986 */ /* 0x0001e8000c10110e */
[----:B------:R0:W-:Y:S04]  /*e4c0*/  @!P6 STG.E.U8 desc[UR14][R30.64+0x71], R7 ;  /* 0x000071071e00e986 */ /* 0x0001e8000c10110e */
[----:B------:R0:W-:Y:S04]  /*e4d0*/  @!P2 STG.E.U8 desc[UR14][R28.64+0x78], R9 ;  /* 0x000078091c00a986 */ /* 0x0001e8000c10110e */
[----:B------:R0:W-:Y:S04]  /*e4e0*/  @!P1 STG.E.U8 desc[UR14][R28.64+0x79], R3 ;  /* 0x000079031c009986 */ /* 0x0001e8000c10110e */
[----:B------:R0:W-:Y:S04]  /*e4f0*/  @!P3 STG.E.U8 desc[UR14][R30.64+0x78], R11 ;  /* 0x0000780b1e00b986 */ /* 0x0001e8000c10110e */
[----:B------:R0:W-:Y:S02]  /*e500*/  @!P0 STG.E.U8 desc[UR14][R30.64+0x79], R5 ;  /* 0x000079051e008986 */ /* 0x0001e4000c10110e */
.L_x_289:
[----:B------:R-:W-:Y:S05]  /*e510*/  BSYNC B0 ;  /* 0x0000000000007941 */ /* 0x000fea0003800000 */
.L_x_31:
[----:B0----5:R-:W2:Y:S04]  /*e520*/  LDL.LU R3, [R1+0x70] ;  /* 0x0000700001037983 */ /* 0x021ea80000300800 */
[----:B------:R-:W2:Y:S01]  /*e530*/  LDL.LU R2, [R1+0x74] ;  /* 0x0000740001027983 */ /* 0x000ea20000300800 */
[----:B------:R-:W-:Y:S01]  /*e540*/  ULDC UR6, c[0x0][0xc] ;  /* 0x0000030000067ab9 */ /* 0x000fe20000000800 */
[----:B------:R-:W-:Y:S01]  /*e550*/  ULDC UR7, c[0x0][0x10] ;  /* 0x0000040000077ab9 */ /* 0x000fe20000000800 */
[----:B------:R-:W2:Y:S01]  /*e560*/  LDC R5, c[0x0][0x14] ;  /* 0x00000500ff057b82 */ /* 0x000ea20000000800 */
[----:B------:R-:W-:Y:S01]  /*e570*/  UIMAD.WIDE.U32 UR6, UR6, UR7, URZ ;  /* 0x00000007060672a5 */ /* 0x000fe2000f8e003f */
[----:B------:R-:W-:Y:S01]  /*e580*/  PRMT R0, RZ, 0x7610, R0 ;  /* 0x00007610ff007816 */ /* 0x000fe20000000000 */
[----:B------:R-:W-:-:S04]  /*e590*/  UMOV UR12, 0xffffffff ;  /* 0xffffffff000c7882 */ /* 0x000fc80000000000 */
[----:B--2---:R-:W-:-:S04]  /*e5a0*/  IMAD.WIDE.U32 R2, R5, UR6, R2 ;  /* 0x0000000605027c25 */ /* 0x004fc8000f8e0002 */
[----:B------:R-:W-:Y:S01]  /*e5b0*/  IMAD R5, R5, UR7, RZ ;  /* 0x0000000705057c24 */ /* 0x000fe2000f8e02ff */
[----:B------:R-:W-:Y:S01]  /*e5c0*/  ULDC.64 UR6, c[0x0][0x650] ;  /* 0x0001940000067ab9 */ /* 0x000fe20000000a00 */
[----:B------:R-:W-:Y:S01]  /*e5d0*/  IMAD.MOV.U32 R19, RZ, RZ, R2 ;  /* 0x000000ffff137224 */ /* 0x000fe200078e0002 */
[----:B------:R-:W-:Y:S01]  /*e5e0*/  ISETP.GE.U32.AND P0, PT, R2, UR6, PT ;  /* 0x0000000602007c0c */ /* 0x000fe2000bf06070 */
[----:B------:R-:W-:Y:S02]  /*e5f0*/  IMAD.IADD R22, R3, 0x1, R5 ;  /* 0x0000000103167824 */ /* 0x000fe400078e0205 */
[----:B------:R-:W-:-:S03]  /*e600*/  IMAD.MOV.U32 R2, RZ, RZ, -0x1 ;  /* 0xffffffffff027424 */ /* 0x000fc600078e00ff */
[----:B------:R0:W-:Y:S01]  /*e610*/  STL [R1+0x70], R22 ;  /* 0x0000701601007387 */ /* 0x0001e20000100800 */
[----:B------:R-:W-:-:S03]  /*e620*/  ISETP.GE.U32.AND.EX P0, PT, R22, UR7, PT, P0 ;  /* 0x0000000716007c0c */ /* 0x000fc6000bf06100 */
[----:B------:R0:W-:Y:S04]  /*e630*/  STL [R1+0x74], R19 ;  /* 0x0000741301007387 */ /* 0x0001e80000100800 */
[----:B------:R0:W-:Y:S06]  /*e640*/  STL [R1+0x78], R2 ;  /* 0x0000780201007387 */ /* 0x0001ec0000100800 */
[----:B------:R-:W-:Y:S05]  /*e650*/  @P0 BRA `(.L_x_290) ;  /* 0x00000004006c0947 */ /* 0x000fea0003800000 */
[----:B------:R-:W2:Y:S01]  /*e660*/  S2R R14, SR_CTAID.X ;  /* 0x00000000000e7919 */ /* 0x000ea20000002500 */
[----:B------:R-:W5:Y:S01]  /*e670*/  LDC.64 R8, c[0x0][0x628] ;  /* 0x00018a00ff087b82 */ /* 0x000f620000000a00 */
[----:B------:R-:W-:Y:S01]  /*e680*/  ULDC UR6, c[0x0][0x150] ;  /* 0x0000540000067ab9 */ /* 0x000fe20000000800 */
[----:B------:R-:W-:Y:S01]  /*e690*/  IMAD.MOV.U32 R6, RZ, RZ, R19 ;  /* 0x000000ffff067224 */ /* 0x000fe200078e0013 */
[----:B------:R-:W0:Y:S01]  /*e6a0*/  S2R R16, SR_CTAID.Y ;  /* 0x0000000000107919 */ /* 0x000e220000002600 */
[----:B------:R-:W-:-:S04]  /*e6b0*/  IMAD.MOV.U32 R7, RZ, RZ, R22 ;  /* 0x000000ffff077224 */ /* 0x000fc800078e0016 */
[----:B------:R-:W0:Y:S08]  /*e6c0*/  LDC R17, c[0x0][0x144] ;  /* 0x00005100ff117b82 */ /* 0x000e300000000800 */
[----:B------:R-:W0:Y:S08]  /*e6d0*/  LDC R10, c[0x0][0x630] ;  /* 0x00018c00ff0a7b82 */ /* 0x000e300000000800 */
[----:B------:R-:W0:Y:S01]  /*e6e0*/  LDC.64 R12, c[0x0][0x620] ;  /* 0x00018800ff0c7b82 */ /* 0x000e220000000a00 */
[----:B-----5:R-:W-:-:S04]  /*e6f0*/  ISETP.NE.U32.AND P0, PT, R8, RZ, PT ;  /* 0x000000ff0800720c */ /* 0x020fc80003f05070 */
[----:B------:R-:W-:Y:S02]  /*e700*/  ISETP.NE.AND.EX P0, PT, R9, RZ, PT, P0 ;  /* 0x000000ff0900720c */ /* 0x000fe40003f05300 */
[----:B--2---:R-:W-:-:S05]  /*e710*/  I2FP.F32.U32 R0, R14 ;  /* 0x0000000e00007245 */ /* 0x004fca0000201000 */
[----:B------:R-:W-:-:S04]  /*e720*/  FMUL R0, R0, UR6 ;  /* 0x0000000600007c20 */ /* 0x000fc80008400000 */
[----:B------:R2:W0:Y:S02]  /*e730*/  F2I.U32.TRUNC.NTZ R15, R0 ;  /* 0x00000000000f7305 */ /* 0x000424000020f000 */
[----:B------:R-:W-:Y:S05]  /*e740*/  @!P0 BRA `(.L_x_291) ;  /* 0x0000000000288947 */ /* 0x000fea0003800000 */
[----:B--2---:R-:W2:Y:S02]  /*e750*/  LDC R0, c[0x0][0x634] ;  /* 0x00018d00ff007b82 */ /* 0x004ea40000000800 */
[----:B--2---:R-:W-:-:S05]  /*e760*/  IADD3 R7, P0, R19, R0, RZ ;  /* 0x0000000013077210 */ /* 0x004fca0007f1e0ff */
[----:B------:R-:W-:-:S04]  /*e770*/  IMAD.X R11, RZ, RZ, R22, P0 ;  /* 0x000000ffff0b7224 */ /* 0x000fc800000e0616 */
[----:B0-----:R-:W-:-:S04]  /*e780*/  IMAD.WIDE.U32 R2, R11, R8, RZ ;  /* 0x000000080b027225 */ /* 0x001fc800078e00ff */
[----:B------:R-:W-:-:S04]  /*e790*/  IMAD.WIDE.U32 R4, P0, R7, R9, R2 ;  /* 0x0000000907047225 */ /* 0x000fc80007800002 */
[----:B------:R-:W-:-:S04]  /*e7a0*/  IMAD.WIDE.U32 R2, R7, R8, RZ ;  /* 0x0000000807027225 */ /* 0x000fc800078e00ff */
[----:B------:R-:W-:Y:S01]  /*e7b0*/  IMAD.X R7, RZ, RZ, RZ, P0 ;  /* 0x000000ffff077224 */ /* 0x000fe200000e06ff */
[----:B------:R-:W-:Y:S01]  /*e7c0*/  IADD3 RZ, P0, R3, R4, RZ ;  /* 0x0000000403ff7210 */ /* 0x000fe20007f1e0ff */
[----:B------:R-:W-:-:S04]  /*e7d0*/  IMAD.MOV.U32 R6, RZ, RZ, R5 ;  /* 0x000000ffff067224 */ /* 0x000fc800078e0005 */
[----:B------:R-:W-:-:S08]  /*e7e0*/  IMAD.WIDE.U32.X R6, R11, R9, R6, P0 ;  /* 0x000000090b067225 */ /* 0x000fd000000e0406 */
.L_x_291:
[-CC-:B01----:R-:W-:Y:S01]  /*e7f0*/  SHF.R.U64 R24, R6, R10.reuse, R7.reuse ;  /* 0x0000000a06187219 */ /* 0x183fe20000001207 */
[----:B------:R-:W0:Y:S01]  /*e800*/  LDC.64 R20, c[0x0][0x640] ;  /* 0x00019000ff147b82 */ /* 0x000e220000000a00 */
[----:B--2---:R-:W-:Y:S01]  /*e810*/  SHF.R.U32.HI R0, RZ, R10, R7 ;  /* 0x0000000aff007219 */ /* 0x004fe20000011607 */
[----:B------:R-:W-:Y:S01]  /*e820*/  IMAD.MOV.U32 R2, RZ, RZ, R19 ;  /* 0x000000ffff027224 */ /* 0x000fe200078e0013 */
[----:B------:R-:W-:Y:S01]  /*e830*/  IADD3 R5, P0, RZ, -R24, RZ ;  /* 0x80000018ff057210 */ /* 0x000fe20007f1e0ff */
[----:B------:R-:W-:Y:S01]  /*e840*/  IMAD.MOV R15, RZ, RZ, -R15 ;  /* 0x000000ffff0f7224 */ /* 0x000fe200078e0a0f */
[----:B------:R-:W-:Y:S01]  /*e850*/  ULDC UR6, c[0x0][0x154] ;  /* 0x0000550000067ab9 */ /* 0x000fe20000000800 */
[----:B------:R-:W-:Y:S02]  /*e860*/  IMAD.MOV.U32 R7, RZ, RZ, 0x1 ;  /* 0x00000001ff077424 */ /* 0x000fe400078e00ff */
[----:B------:R-:W1:Y:S01]  /*e870*/  LDC R4, c[0x0][0x618] ;  /* 0x00018600ff047b82 */ /* 0x000e620000000800 */
[----:B------:R-:W-:-:S02]  /*e880*/  IMAD.X R3, RZ, RZ, ~R0, P0 ;  /* 0x000000ffff037224 */ /* 0x000fc400000e0e00 */
[----:B------:R-:W-:Y:S02]  /*e890*/  IMAD R15, R17, R15, R14 ;  /* 0x0000000f110f7224 */ /* 0x000fe400078e020e */
[-C--:B------:R-:W-:Y:S02]  /*e8a0*/  IMAD R0, R3, R12.reuse, RZ ;  /* 0x0000000c03007224 */ /* 0x080fe400078e02ff */
[----:B------:R-:W-:Y:S01]  /*e8b0*/  IMAD.MOV.U32 R3, RZ, RZ, R22 ;  /* 0x000000ffff037224 */ /* 0x000fe200078e0016 */
[----:B------:R-:W2:Y:S01]  /*e8c0*/  LDC R6, c[0x0][0x608] ;  /* 0x00018200ff067b82 */ /* 0x000ea20000000800 */
[----:B------:R-:W-:-:S04]  /*e8d0*/  IMAD.WIDE.U32 R2, R5, R12, R2 ;  /* 0x0000000c05027225 */ /* 0x000fc800078e0002 */
[----:B------:R-:W-:-:S03]  /*e8e0*/  IMAD R5, R5, R13, R0 ;  /* 0x0000000d05057224 */ /* 0x000fc600078e0200 */
[----:B------:R-:W5:Y:S01]  /*e8f0*/  LDC R18, c[0x0][0x658] ;  /* 0x00019600ff127b82 */ /* 0x000f620000000800 */
[----:B------:R-:W-:Y:S01]  /*e900*/  I2FP.F32.U32 R0, R16 ;  /* 0x0000001000007245 */ /* 0x000fe20000201000 */
[----:B------:R-:W-:Y:S01]  /*e910*/  IMAD.IADD R3, R3, 0x1, R5 ;  /* 0x0000000103037824 */ /* 0x000fe200078e0205 */
[----:B0-----:R-:W-:Y:S01]  /*e920*/  ISETP.NE.U32.AND P0, PT, R20, RZ, PT ;  /* 0x000000ff1400720c */ /* 0x001fe20003f05070 */
[----:B------:R-:W-:Y:S02]  /*e930*/  IMAD.MOV.U32 R5, RZ, RZ, -0x1 ;  /* 0xffffffffff057424 */ /* 0x000fe400078e00ff */
[----:B------:R-:W-:Y:S02]  /*e940*/  FMUL R0, R0, UR6 ;  /* 0x0000000600007c20 */ /* 0x000fe40008400000 */
[----:B------:R-:W0:Y:S01]  /*e950*/  LDC R13, c[0x0][0x148] ;  /* 0x00005200ff0d7b82 */ /* 0x000e220000000800 */
[----:B-1----:R-:W-:Y:S01]  /*e960*/  SHF.R.U64 R10, R2, R4, R3 ;  /* 0x00000004020a7219 */ /* 0x002fe20000001203 */
[----:B------:R1:W0:Y:S01]  /*e970*/  F2I.U32.TRUNC.NTZ R12, R0 ;  /* 0x00000000000c7305 */ /* 0x000222000020f000 */
[----:B------:R-:W-:-:S02]  /*e980*/  ISETP.NE.AND.EX P0, PT, R21, RZ, PT, P0 ;  /* 0x000000ff1500720c */ /* 0x000fc40003f05300 */
[----:B------:R-:W-:-:S03]  /*e990*/  SHF.R.U32.HI R3, RZ, R4, R3 ;  /* 0x00000004ff037219 */ /* 0x000fc60000011603 */
[----:B------:R-:W0:Y:S01]  /*e9a0*/  LDC R14, c[0x0][0x600] ;  /* 0x00018000ff0e7b82 */ /* 0x000e220000000800 */
[-CC-:B--2---:R-:W-:Y:S02]  /*e9b0*/  SHF.R.U64 R8, R10, R6.reuse, R3.reuse ;  /* 0x000000060a087219 */ /* 0x184fe40000001203 */
[----:B------:R-:W-:-:S05]  /*e9c0*/  SHF.R.U32.HI R3, RZ, R6, R3 ;  /* 0x00000006ff037219 */ /* 0x000fca0000011603 */
[----:B------:R-:W2:Y:S01]  /*e9d0*/  LDC R19, c[0x0][0x648] ;  /* 0x00019200ff137b82 */ /* 0x000ea20000000800 */
[-CC-:B-----5:R-:W-:Y:S02]  /*e9e0*/  SHF.R.U64 R11, R8, R18.reuse, R3.reuse ;  /* 0x00000012080b7219 */ /* 0x1a0fe40000001203 */
[-C--:B------:R-:W-:Y:S02]  /*e9f0*/  SHF.L.U32 R5, R5, R18.reuse, RZ ;  /* 0x0000001205057219 */ /* 0x080fe400000006ff */
[-C--:B------:R-:W-:Y:S01]  /*ea00*/  SHF.R.U32.HI R3, RZ, R18.reuse, R3 ;  /* 0x00000012ff037219 */ /* 0x080fe20000011603 */
[----:B------:R-:W-:Y:S01]  /*ea10*/  IMAD.MOV.U32 R2, RZ, RZ, R11 ;  /* 0x000000ffff027224 */ /* 0x000fe200078e000b */
[----:B------:R-:W-:Y:S01]  /*ea20*/  SHF.L.U32 R40, R7, R18, RZ ;  /* 0x0000001207287219 */ /* 0x000fe200000006ff */
[----:B------:R-:W0:Y:S01]  /*ea30*/  LDC R22, c[0x0][0x638] ;  /* 0x00018e00ff167b82 */ /* 0x000e220000000800 */
[----:B------:R-:W-:-:S07]  /*ea40*/  LOP3.LUT R17, RZ, R5, RZ, 0x33, !PT ;  /* 0x00000005ff117212 */ /* 0x000fce00078e33ff */
[----:B------:R-:W0:Y:S01]  /*ea50*/  LDC R23, c[0x0][0x610] ;  /* 0x00018400ff177b82 */ /* 0x000e220000000800 */
[----:B-1----:R-:W-:Y:S05]  /*ea60*/  @!P0 BRA `(.L_x_292) ;  /* 0x0000000000288947 */ /* 0x002fea0003800000 */
        /* <DEDUP_REMOVED lines=10> */
.L_x_292:
[----:B--2---:R-:W-:Y:S01]  /*eb10*/  SHF.R.U64 R0, R2, R19, R3 ;  /* 0x0000001302007219 */ /* 0x004fe20000001203 */
[----:B0-----:R-:W-:Y:S01]  /*eb20*/  VIADD R3, R14, 0xffffffff ;  /* 0xffffffff0e037836 */ /* 0x001fe20000000000 */
[----:B------:R-:W-:Y:S01]  /*eb30*/  LOP3.LUT R5, R8, R17, RZ, 0xc0, !PT ;  /* 0x0000001108057212 */ /* 0x000fe200078ec0ff */
[----:B------:R-:W-:Y:S01]  /*eb40*/  IMAD.MOV R12, RZ, RZ, -R12 ;  /* 0x000000ffff0c7224 */ /* 0x000fe200078e0a0c */
[----:B------:R-:W-:Y:S01]  /*eb50*/  R2UR UR12, R24 ;  /* 0x00000000180c72ca */ /* 0x000fe200000e0000 */
[----:B------:R-:W-:Y:S01]  /*eb60*/  IMAD.MOV R2, RZ, RZ, -R0 ;  /* 0x000000ffff027224 */ /* 0x000fe200078e0a00 */
[----:B------:R-:W-:Y:S01]  /*eb70*/  LOP3.LUT R3, R10, R3, RZ, 0xc0, !PT ;  /* 0x000000030a037212 */ /* 0x000fe200078ec0ff */
[----:B------:R-:W-:Y:S02]  /*eb80*/  IMAD R40, R40, R0, R5 ;  /* 0x0000000028287224 */ /* 0x000fe400078e0205 */
[----:B------:R-:W-:Y:S02]  /*eb90*/  @P4 IMAD R15, R13, R12, R16 ;  /* 0x0000000c0d0f4224 */ /* 0x000fe400078e0210 */
[----:B------:R-:W-:-:S02]  /*eba0*/  IMAD R0, R2, R22, R11 ;  /* 0x0000001602007224 */ /* 0x000fc400078e020b */
[----:B------:R-:W-:Y:S02]  /*ebb0*/  IMAD R40, R40, R23, R15 ;  /* 0x0000001728287224 */ /* 0x000fe400078e020f */
[----:B------:R-:W-:Y:S02]  /*ebc0*/  IMAD R3, R0, R14, R3 ;  /* 0x0000000e00037224 */ /* 0x000fe400078e0203 */
[----:B------:R-:W-:-:S03]  /*ebd0*/  IMAD.MOV.U32 R0, RZ, RZ, 0x1 ;  /* 0x00000001ff007424 */ /* 0x000fc600078e00ff */
[----:B------:R-:W-:Y:S02]  /*ebe0*/  SEL R2, R3, R40, !P4 ;  /* 0x0000002803027207 */ /* 0x000fe40006000000 */
[----:B------:R-:W-:-:S03]  /*ebf0*/  SEL R40, R40, R3, !P4 ;  /* 0x0000000328287207 */ /* 0x000fc60006000000 */
[----:B------:R2:W-:Y:S04]  /*ec00*/  STL [R1+0x78], R2 ;  /* 0x0000780201007387 */ /* 0x0005e80000100800 */
.L_x_290:
[----:B------:R0:W-:Y:S01]  /*ec10*/  STL [R1+0x7c], R40 ;  /* 0x00007c2801007387 */ /* 0x0001e20000100800 */
[----:B------:R-:W-:-:S13]  /*ec20*/  LOP3.LUT P0, RZ, R0, 0xff, RZ, 0xc0, !PT ;  /* 0x000000ff00ff7812 */ /* 0x000fda000780c0ff */
[----:B0-----:R-:W-:Y:S05]  /*ec30*/  @P0 BRA `(.L_x_293) ;  /* 0xffffff2400000947 */ /* 0x001fea000383ffff */
[----:B------:R-:W-:Y:S05]  /*ec40*/  EXIT ;  /* 0x000000000000794d */ /* 0x000fea0003800000 */
.L_x_3:
[----:B------:R-:W2:Y:S01]  /*ec50*/  LDL R16, [R1+0x74] ;  /* 0x0000740001107983 */ /* 0x000ea20000100800 */
[----:B------:R-:W-:-:S03]  /*ec60*/  ULDC.64 UR4, c[0x0][0x650] ;  /* 0x0001940000047ab9 */ /* 0x000fc60000000a00 */
[----:B------:R-:W3:Y:S01]  /*ec70*/  LDL R17, [R1+0x70] ;  /* 0x0000700001117983 */ /* 0x000ee20000100800 */
[----:B------:R-:W-:Y:S01]  /*ec80*/  PRMT R4, RZ, 0x7610, R4 ;  /* 0x00007610ff047816 */ /* 0x000fe20000000004 */
[----:B------:R-:W-:Y:S02]  /*ec90*/  IMAD.MOV.U32 R5, RZ, RZ, -0x1 ;  /* 0xffffffffff057424 */ /* 0x000fe400078e00ff */
[----:B------:R-:W-:Y:S02]  /*eca0*/  IMAD.MOV.U32 R6, RZ, RZ, -0x1 ;  /* 0xffffffffff067424 */ /* 0x000fe400078e00ff */
[----:B------:R-:W-:Y:S01]  /*ecb0*/  IMAD.MOV.U32 R11, RZ, RZ, -0x1 ;  /* 0xffffffffff0b7424 */ /* 0x000fe200078e00ff */
[----:B--2---:R-:W-:-:S04]  /*ecc0*/  ISETP.GE.U32.AND P0, PT, R16, UR4, PT ;  /* 0x0000000410007c0c */ /* 0x004fc8000bf06070 */
[----:B---3--:R-:W-:-:S13]  /*ecd0*/  ISETP.GE.U32.AND.EX P0, PT, R17, UR5, PT, P0 ;  /* 0x0000000511007c0c */ /* 0x008fda000bf06100 */
[----:B------:R-:W-:Y:S05]  /*ece0*/  @P0 BRA `(.L_x_294) ;  /* 0x00000004005c0947 */ /* 0x000fea0003800000 */
        /* <DEDUP_REMOVED lines=18> */
.L_x_295:
[-CC-:B------:R-:W-:Y:S01]  /*ee10*/  SHF.R.U64 R11, R8, R12.reuse, R9.reuse ;  /* 0x0000000c080b7219 */ /* 0x180fe20000001209 */
[----:B------:R-:W0:Y:S01]  /*ee20*/  LDC.64 R20, c[0x0][0x640] ;  /* 0x00019000ff147b82 */ /* 0x000e220000000a00 */
[----:B------:R-:W-:Y:S01]  /*ee30*/  SHF.R.U32.HI R3, RZ, R12, R9 ;  /* 0x0000000cff037219 */ /* 0x000fe20000011609 */
[----:B------:R-:W-:Y:S01]  /*ee40*/  ULDC UR4, c[0x0][0x150] ;  /* 0x0000540000047ab9 */ /* 0x000fe20000000800 */
[----:B------:R-:W-:Y:S01]  /*ee50*/  IADD3 R7, P0, RZ, -R11, RZ ;  /* 0x8000000bff077210 */ /* 0x000fe20007f1e0ff */
[----:B------:R-:W-:Y:S01]  /*ee60*/  IMAD.MOV.U32 R4, RZ, RZ, R16 ;  /* 0x000000ffff047224 */ /* 0x000fe200078e0010 */
[----:B------:R-:W-:Y:S01]  /*ee70*/  I2FP.F32.U32 R6, R2 ;  /* 0x0000000200067245 */ /* 0x000fe20000201000 */
[----:B------:R-:W-:Y:S02]  /*ee80*/  IMAD.MOV.U32 R5, RZ, RZ, R17 ;  /* 0x000000ffff057224 */ /* 0x000fe400078e0011 */
[----:B------:R-:W1:Y:S01]  /*ee90*/  LDC R10, c[0x0][0x618] ;  /* 0x00018600ff0a7b82 */ /* 0x000e620000000800 */
[----:B------:R-:W-:-:S02]  /*eea0*/  IMAD.X R3, RZ, RZ, ~R3, P0 ;  /* 0x000000ffff037224 */ /* 0x000fc400000e0e03 */
[----:B------:R-:W-:Y:S01]  /*eeb0*/  FMUL R9, R6, UR4 ;  /* 0x0000000406097c20 */ /* 0x000fe20008400000 */
[----:B------:R-:W-:Y:S01]  /*eec0*/  IMAD.WIDE.U32 R4, R7, R14, R4 ;  /* 0x0000000e07047225 */ /* 0x000fe200078e0004 */
[----:B------:R-:W-:-:S03]  /*eed0*/  ULDC UR4, c[0x0][0x154] ;  /* 0x0000550000047ab9 */ /* 0x000fc60000000800 */
[----:B------:R-:W-:Y:S01]  /*eee0*/  IMAD R6, R3, R14, RZ ;  /* 0x0000000e03067224 */ /* 0x000fe200078e02ff */
[----:B------:R-:W2:Y:S01]  /*eef0*/  LDC R13, c[0x0][0x144] ;  /* 0x00005100ff0d7b82 */ /* 0x000ea20000000800 */
[----:B------:R-:W3:Y:S02]  /*ef00*/  F2I.U32.TRUNC.NTZ R9, R9 ;  /* 0x0000000900097305 */ /* 0x000ee4000020f000 */
[----:B------:R-:W-:Y:S02]  /*ef10*/  IMAD R3, R7, R15, R6 ;  /* 0x0000000f07037224 */ /* 0x000fe400078e0206 */
[----:B------:R-:W-:Y:S02]  /*ef20*/  IMAD.MOV.U32 R6, RZ, RZ, -0x1 ;  /* 0xffffffffff067424 */ /* 0x000fe400078e00ff */
[----:B------:R-:W-:Y:S01]  /*ef30*/  IMAD.IADD R3, R5, 0x1, R3 ;  /* 0x0000000105037824 */ /* 0x000fe200078e0203 */
[----:B------:R-:W4:Y:S01]  /*ef40*/  LDC R12, c[0x0][0x608] ;  /* 0x00018200ff0c7b82 */ /* 0x000f220000000800 */
[----:B------:R-:W-:-:S02]  /*ef50*/  I2FP.F32.U32 R5, R0 ;  /* 0x0000000000057245 */ /* 0x000fc40000201000 */
[----:B0-----:R-:W-:-:S03]  /*ef60*/  ISETP.NE.U32.AND P0, PT, R20, RZ, PT ;  /* 0x000000ff1400720c */ /* 0x001fc60003f05070 */
[----:B------:R-:W-:Y:S01]  /*ef70*/  FMUL R5, R5, UR4 ;  /* 0x0000000405057c20 */ /* 0x000fe20008400000 */
[----:B------:R-:W-:Y:S01]  /*ef80*/  ISETP.NE.AND.EX P0, PT, R21, RZ, PT, P0 ;  /* 0x000000ff1500720c */ /* 0x000fe20003f05300 */
[----:B------:R-:W0:Y:S01]  /*ef90*/  LDC R7, c[0x0][0x658] ;  /* 0x00019600ff077b82 */ /* 0x000e220000000800 */
[-C--:B-1----:R-:W-:Y:S01]  /*efa0*/  SHF.R.U64 R8, R4, R10.reuse, R3 ;  /* 0x0000000a04087219 */ /* 0x082fe20000001203 */
[----:B---3--:R-:W-:Y:S01]  /*efb0*/  IMAD.MOV R4, RZ, RZ, -R9 ;  /* 0x000000ffff047224 */ /* 0x008fe200078e0a09 */
[----:B------:R-:W-:Y:S02]  /*efc0*/  SHF.R.U32.HI R3, RZ, R10, R3 ;  /* 0x0000000aff037219 */ /* 0x000fe40000011603 */
[----:B------:R1:W3:Y:S03]  /*efd0*/  F2I.U32.TRUNC.NTZ R10, R5 ;  /* 0x00000005000a7305 */ /* 0x0002e6000020f000 */
[----:B------:R-:W1:Y:S01]  /*efe0*/  LDC R17, c[0x0][0x148] ;  /* 0x00005200ff117b82 */ /* 0x000e620000000800 */
[----:B--2---:R-:W-:-:S02]  /*eff0*/  IMAD R19, R13, R4, R2 ;  /* 0x000000040d137224 */ /* 0x004fc400078e0202 */
[----:B------:R-:W-:-:S05]  /*f000*/  IMAD.MOV.U32 R4, RZ, RZ, 0x1 ;  /* 0x00000001ff047424 */ /* 0x000fca00078e00ff */
[----:B------:R-:W2:Y:S01]  /*f010*/  LDC R14, c[0x0][0x600] ;  /* 0x00018000ff0e7b82 */ /* 0x000ea20000000800 */
[-CC-:B----4-:R-:W-:Y:S02]  /*f020*/  SHF.R.U64 R13, R8, R12.reuse, R3.reuse ;  /* 0x0000000c080d7219 */ /* 0x190fe40000001203 */
[----:B------:R-:W-:-:S05]  /*f030*/  SHF.R.U32.HI R2, RZ, R12, R3 ;  /* 0x0000000cff027219 */ /* 0x000fca0000011603 */
[----:B------:R-:W4:Y:S01]  /*f040*/  LDC R16, c[0x0][0x648] ;  /* 0x00019200ff107b82 */ /* 0x000f220000000800 */
[-CC-:B0-----:R-:W-:Y:S02]  /*f050*/  SHF.R.U64 R15, R13, R7.reuse, R2.reuse ;  /* 0x000000070d0f7219 */ /* 0x181fe40000001202 */
[-C--:B------:R-:W-:Y:S02]  /*f060*/  SHF.L.U32 R6, R6, R7.reuse, RZ ;  /* 0x0000000706067219 */ /* 0x080fe400000006ff */
[-C--:B------:R-:W-:Y:S01]  /*f070*/  SHF.R.U32.HI R3, RZ, R7.reuse, R2 ;  /* 0x00000007ff037219 */ /* 0x080fe20000011602 */
[----:B------:R-:W-:Y:S01]  /*f080*/  IMAD.MOV.U32 R2, RZ, RZ, R15 ;  /* 0x000000ffff027224 */ /* 0x000fe200078e000f */
[----:B------:R-:W-:Y:S01]  /*f090*/  SHF.L.U32 R12, R4, R7, RZ ;  /* 0x00000007040c7219 */ /* 0x000fe200000006ff */
[----:B------:R-:W0:Y:S01]  /*f0a0*/  LDC R18, c[0x0][0x638] ;  /* 0x00018e00ff127b82 */ /* 0x000e220000000800 */
[----:B------:R-:W-:-:S07]  /*f0b0*/  LOP3.LUT R22, RZ, R6, RZ, 0x33, !PT ;  /* 0x00000006ff167212 */ /* 0x000fce00078e33ff */
        /* <DEDUP_REMOVED lines=12> */
.L_x_296:
[----:B----4-:R-:W-:Y:S01]  /*f180*/  SHF.R.U64 R3, R2, R16, R3 ;  /* 0x0000001002037219 */ /* 0x010fe20000001203 */
[----:B--2---:R-:W-:Y:S01]  /*f190*/  VIADD R5, R14, 0xffffffff ;  /* 0xffffffff0e057836 */ /* 0x004fe20000000000 */
[----:B------:R-:W-:Y:S01]  /*f1a0*/  LOP3.LUT R2, R13, R22, RZ, 0xc0, !PT ;  /* 0x000000160d027212 */ /* 0x000fe200078ec0ff */
[----:B------:R-:W-:Y:S02]  /*f1b0*/  IMAD.MOV R10, RZ, RZ, -R10 ;  /* 0x000000ffff0a7224 */ /* 0x000fe400078e0a0a */
[----:B------:R-:W-:Y:S02]  /*f1c0*/  IMAD.MOV R4, RZ, RZ, -R3 ;  /* 0x000000ffff047224 */ /* 0x000fe400078e0a03 */
[----:B------:R-:W-:Y:S01]  /*f1d0*/  IMAD R2, R12, R3, R2 ;  /* 0x000000030c027224 */ /* 0x000fe200078e0202 */
[----:B------:R-:W-:Y:S01]  /*f1e0*/  LOP3.LUT R3, R8, R5, RZ, 0xc0, !PT ;  /* 0x0000000508037212 */ /* 0x000fe200078ec0ff */
[----:B------:R-:W-:Y:S02]  /*f1f0*/  @P4 IMAD R19, R17, R10, R0 ;  /* 0x0000000a11134224 */ /* 0x000fe400078e0200 */
[----:B0-----:R-:W-:-:S02]  /*f200*/  IMAD R0, R4, R18, R15 ;  /* 0x0000001204007224 */ /* 0x001fc400078e020f */
[----:B------:R-:W-:Y:S02]  /*f210*/  IMAD R5, R2, R23, R19 ;  /* 0x0000001702057224 */ /* 0x000fe400078e0213 */
[----:B------:R-:W-:Y:S02]  /*f220*/  IMAD R0, R0, R14, R3 ;  /* 0x0000000e00007224 */ /* 0x000fe400078e0203 */
[----:B------:R-:W-:-:S03]  /*f230*/  IMAD.MOV.U32 R4, RZ, RZ, 0x1 ;  /* 0x00000001ff047424 */ /* 0x000fc600078e00ff */
[----:B------:R-:W-:Y:S02]  /*f240*/  SEL R6, R0, R5, !P4 ;  /* 0x0000000500067207 */ /* 0x000fe40006000000 */
[----:B------:R-:W-:-:S07]  /*f250*/  SEL R5, R5, R0, !P4 ;  /* 0x0000000005057207 */ /* 0x000fce0006000000 */
.L_x_294:
[----:B------:R-:W-:-:S08]  /*f260*/  NOP ;  /* 0x0000000000007918 */ /* 0x000fd00000000000 */
[----:B------:R-:W0:-:S00]  /*f270*/  USETMAXREG.DEALLOC.CTAPOOL 0x28 ;  /* 0x00000028000079c8 */ /* 0x000e0000080e0500 */
[----:B------:R-:W-:-:S13]  /*f280*/  ISETP.NE.AND P0, PT, RZ, UR8, PT ;  /* 0x00000008ff007c0c */ /* 0x000fda000bf05270 */
[----:B------:R-:W-:Y:S05]  /*f290*/  @P0 EXIT ;  /* 0x000000000000094d */ /* 0x000fea0003800000 */
[----:B0-----:R-:W-:Y:S01]  /*f2a0*/  LOP3.LUT P0, RZ, R4, 0xff, RZ, 0xc0, !PT ;  /* 0x000000ff04ff7812 */ /* 0x001fe2000780c0ff */
[----:B------:R-:W-:Y:S02]  /*f2b0*/  IMAD.MOV.U32 R0, RZ, RZ, 0x1 ;  /* 0x00000001ff007424 */ /* 0x000fe400078e00ff */
[----:B------:R-:W-:-:S10]  /*f2c0*/  IMAD.MOV.U32 R8, RZ, RZ, RZ ;  /* 0x000000ffff087224 */ /* 0x000fd400078e00ff */
[----:B------:R-:W-:Y:S05]  /*f2d0*/  @!P0 BRA `(.L_x_297) ;  /* 0x0000000c00508947 */ /* 0x000fea0003800000 */
[----:B------:R-:W0:Y:S01]  /*f2e0*/  S2R R2, SR_TID.X ;  /* 0x0000000000027919 */ /* 0x000e220000002100 */
[----:B------:R-:W-:Y:S01]  /*f2f0*/  ULDC UR4, c[0x0][0x28c] ;  /* 0x0000a30000047ab9 */ /* 0x000fe20000000800 */
[----:B------:R-:W-:Y:S01]  /*f300*/  ULDC UR6, c[0x0][0x658] ;  /* 0x0001960000067ab9 */ /* 0x000fe20000000800 */
[----:B------:R-:W-:Y:S01]  /*f310*/  UIADD3 UR10, UR4, 0x7f, URZ ;  /* 0x0000007f040a7890 */ /* 0x000fe2000fffe03f */
[----:B------:R-:W-:Y:S01]  /*f320*/  BSSY B0, `(.L_x_297) ;  /* 0x00000cf000007945 */ /* 0x000fe20003800000 */
[----:B------:R-:W-:Y:S01]  /*f330*/  UMOV UR7, 0xffffffff ;  /* 0xffffffff00077882 */ /* 0x000fe20000000000 */
[----:B------:R-:W-:Y:S01]  /*f340*/  ULDC UR5, c[0x0][0x600] ;  /* 0x0001800000057ab9 */ /* 0x000fe20000000800 */
[----:B------:R-:W-:Y:S01]  /*f350*/  UMOV UR9, 0x1 ;  /* 0x0000000100097882 */ /* 0x000fe20000000000 */
[----:B------:R-:W-:Y:S01]  /*f360*/  USHF.L.U32 UR7, UR7, UR6, URZ ;  /* 0x0000000607077299 */ /* 0x000fe2000800063f */
[----:B------:R-:W-:Y:S01]  /*f370*/  IMAD.MOV.U32 R9, RZ, RZ, 0x1 ;  /* 0x00000001ff097424 */ /* 0x000fe200078e00ff */
[----:B------:R-:W-:Y:S01]  /*f380*/  UIADD3 UR4, UR5, -0x1, URZ ;  /* 0xffffffff05047890 */ /* 0x000fe2000fffe03f */
[----:B------:R-:W-:Y:S01]  /*f390*/  IMAD.MOV.U32 R0, RZ, RZ, 0x1 ;  /* 0x00000001ff007424 */ /* 0x000fe200078e00ff */
[----:B------:R-:W-:Y:S01]  /*f3a0*/  USHF.R.S32.HI UR11, URZ, 0x1f, UR10 ;  /* 0x0000001f3f0b7899 */ /* 0x000fe2000801140a */
[----:B------:R-:W-:Y:S01]  /*f3b0*/  IMAD.MOV.U32 R8, RZ, RZ, RZ ;  /* 0x000000ffff087224 */ /* 0x000fe200078e00ff */
[----:B------:R-:W-:Y:S01]  /*f3c0*/  ULDC UR8, c[0x0][0xc] ;  /* 0x0000030000087ab9 */ /* 0x000fe20000000800 */
[----:B------:R-:W-:-:S02]  /*f3d0*/  USHF.L.U32 UR5, UR9, UR6, URZ ;  /* 0x0000000609057299 */ /* 0x000fc4000800063f */
[----:B------:R-:W-:Y:S01]  /*f3e0*/  ULEA.HI UR11, UR11, UR10, URZ, 0x7 ;  /* 0x0000000a0b0b7291 */ /* 0x000fe2000f8f383f */
[----:B------:R-:W-:Y:S01]  /*f3f0*/  ULDC UR9, c[0x0][0x10] ;  /* 0x0000040000097ab9 */ /* 0x000fe20000000800 */
[----:B------:R-:W-:Y:S02]  /*f400*/  ULOP3.LUT UR6, URZ, UR7, URZ, 0x33, !UPT ;  /* 0x000000073f067292 */ /* 0x000fe4000f8e333f */
[----:B------:R-:W-:Y:S01]  /*f410*/  UIMAD.WIDE.U32 UR8, UR8, UR9, URZ ;  /* 0x00000009080872a5 */ /* 0x000fe2000f8e003f */
[----:B------:R-:W-:Y:S01]  /*f420*/  ULDC UR7, c[0x0][0x14] ;  /* 0x0000050000077ab9 */ /* 0x000fe20000000800 */
[----:B------:R-:W-:Y:S02]  /*f430*/  USHF.R.S32.HI UR20, URZ, 0x7, UR11 ;  /* 0x000000073f147899 */ /* 0x000fe4000801140b */
[----:B------:R-:W-:Y:S02]  /*f440*/  UIMAD.WIDE.U32 UR22, UR8, UR7, URZ ;  /* 0x00000007081672a5 */ /* 0x000fe4000f8e003f */
[----:B------:R-:W-:-:S02]  /*f450*/  UIMAD UR18, UR9, UR7, URZ ;  /* 0x00000007091272a4 */ /* 0x000fc4000f8e023f */
[----:B------:R-:W-:Y:S01]  /*f460*/  ULOP3.LUT UR26, UR13, 0x2, URZ, 0xfc, !UPT ;  /* 0x000000020d1a7892 */ /* 0x000fe2000f8efc3f */
[C---:B0-----:R-:W-:Y:S01]  /*f470*/  LOP3.LUT P2, RZ, R2.reuse, 0x7f, RZ, 0xc0, !PT ;  /* 0x0000007f02ff7812 */ /* 0x041fe2000784c0ff */
[----:B------:R-:W-:Y:S01]  /*f480*/  UIADD3 UR18, UR23, UR18, URZ ;  /* 0x0000001217127290 */ /* 0x000fe2000fffe03f */
[----:B------:R-:W-:Y:S01]  /*f490*/  LOP3.LUT P0, RZ, R2, 0x1f, RZ, 0xc0, !PT ;  /* 0x0000001f02ff7812 */ /* 0x000fe2000780c0ff */
[----:B------:R-:W-:Y:S01]  /*f4a0*/  UIADD3 UR27, UR20, 0x1, URZ ;  /* 0x00000001141b7890 */ /* 0x000fe2000fffe03f */
[----:B------:R-:W-:Y:S02]  /*f4b0*/  ULDC.64 UR24, c[0x0][0x198] ;  /* 0x0000660000187ab9 */ /* 0x000fe40000000a00 */
[----:B------:R-:W-:-:S13]  /*f4c0*/  PLOP3.LUT P0, PT, P0, P2, PT, 0x8a, 0x0 ;  /* 0x000000000000781c */ /* 0x000fda0000705172 */
.L_x_309:
[----:B------:R-:W-:-:S03]  /*f4d0*/  UMOV UR7, 0xffffffff ;  /* 0xffffffff00077882 */ /* 0x000fc60000000000 */
[----:B------:R-:W-:Y:S05]  /*f4e0*/  BRA.DIV UR7, `(.L_x_298) ;  /* 0x0000000e07ec7947 */ /* 0x000fea000b800000 */
[----:B------:R-:W-:-:S13]  /*f4f0*/  ELECT P1, URZ, PT ;  /* 0x00000000003f782f */ /* 0x000fda0003820000 */
.L_x_321:
[----:B------:R-:W0:Y:S01]  /*f500*/  LDC R2, c[0x0][0x28c] ;  /* 0x0000a300ff027b82 */ /* 0x000e220000000800 */
[----:B------:R-:W-:Y:S01]  /*f510*/  BSSY B1, `(.L_x_299) ;  /* 0x0000038000017945 */ /* 0x000fe20003800000 */
[----:B0-----:R-:W-:-:S13]  /*f520*/  ISETP.LT.OR P1, PT, R2, 0x1, !P1 ;  /* 0x000000010200780c */ /* 0x001fda0004f21670 */
[----:B------:R-:W-:Y:S05]  /*f530*/  @P1 BRA `(.L_x_300) ;  /* 0x0000000000d41947 */ /* 0x000fea0003800000 */
[----:B------:R-:W-:Y:S02]  /*f540*/  IMAD.SHL.U32 R6, R6, 0x80, RZ ;  /* 0x0000008006067824 */ /* 0x000fe400078e00ff */
[----:B------:R-:W-:Y:S02]  /*f550*/  IMAD.SHL.U32 R7, R5, 0x100, RZ ;  /* 0x0000010005077824 */ /* 0x000fe400078e00ff */
[----:B------:R-:W-:Y:S02]  /*f560*/  IMAD.MOV.U32 R12, RZ, RZ, RZ ;  /* 0x000000ffff0c7224 */ /* 0x000fe400078e00ff */
[----:B------:R-:W-:Y:S02]  /*f570*/  IMAD.U32 R14, RZ, RZ, UR27 ;  /* 0x0000001bff0e7e24 */ /* 0x000fe4000f8e00ff */
[----:B------:R-:W-:Y:S02]  /*f580*/  IMAD.MOV.U32 R2, RZ, RZ, R0 ;  /* 0x000000ffff027224 */ /* 0x000fe400078e0000 */
[----:B------:R-:W-:-:S07]  /*f590*/  IMAD.MOV.U32 R3, RZ, RZ, R8 ;  /* 0x000000ffff037224 */ /* 0x000fce00078e0008 */
.L_x_304:
[----:B------:R-:W0:Y:S01]  /*f5a0*/  S2R R5, SR_CgaCtaId ;  /* 0x0000000000057919 */ /* 0x000e220000008800 */
[----:B------:R-:W-:-:S04]  /*f5b0*/  MOV R4, 0x400 ;  /* 0x0000040000047802 */ /* 0x000fc80000000f00 */
[----:B0-----:R-:W-:Y:S02]  /*f5c0*/  LEA R10, R5, R4, 0x18 ;  /* 0x00000004050a7211 */ /* 0x001fe400078ec0ff */
[----:B------:R-:W-:Y:S01]  /*f5d0*/  SHF.L.U32 R4, R2, 0x1f, RZ ;  /* 0x0000001f02047819 */ /* 0x000fe200000006ff */
[----:B------:R-:W0:Y:S02]  /*f5e0*/  @!P2 LDC R5, c[0x0][0x500] ;  /* 0x00014000ff05ab82 */ /* 0x000e240000000800 */
[----:B------:R-:W-:-:S04]  /*f5f0*/  IMAD R13, R3, 0x8, R10 ;  /* 0x00000008030d7824 */ /* 0x000fc800078e020a */
[----:B------:R-:W1:Y:S02]  /*f600*/  SYNCS.PHASECHK.TRANS64.TRYWAIT P1, [R13+URZ+0x28], R4 ;  /* 0x000028040d0075a7 */ /* 0x000e64000802017f */
[----:B-1----:R-:W-:Y:S05]  /*f610*/  @!P1 BRA `(.L_x_301) ;  /* 0x0000000c00c09947 */ /* 0x002fea0003800000 */
.L_x_322:
[----:B------:R-:W-:Y:S01]  /*f620*/  UPRMT UR7, UR26, 0x9910, URZ ;  /* 0x000099101a077896 */ /* 0x000fe2000800003f */
[----:B0-----:R0:W-:Y:S03]  /*f630*/  @!P2 SYNCS.ARRIVE.TRANS64 RZ, [R13+URZ], R5 ;  /* 0x000000050dffa9a7 */ /* 0x0011e6000800003f */
[----:B------:R-:W-:-:S06]  /*f640*/  UISETP.NE.AND UP0, UPT, UR7, 0x2, UPT ;  /* 0x000000020700788c */ /* 0x000fcc000bf05270 */
[----:B------:R-:W-:-:S13]  /*f650*/  PLOP3.LUT P1, PT, PT, PT, UP0, 0x80, 0x0 ;  /* 0x000000000000781c */ /* 0x000fda0003f2f008 */
[----:B0-----:R-:W-:Y:S05]  /*f660*/  @P1 BRA `(.L_x_302) ;  /* 0x0000000000041947 */ /* 0x001fea0003800000 */
[----:B------:R-:W-:Y:S01]  /*f670*/  BPT.TRAP 0x1 ;  /* 0x000000040000795c */ /* 0x000fe20000300000 */
.L_x_302:
[----:B------:R-:W-:Y:S05]  /*f680*/  @P0 BRA `(.L_x_303) ;  /* 0x0000000000040947 */ /* 0x000fea0003800000 */
[----:B------:R-:W-:Y:S01]  /*f690*/  BPT.TRAP 0x1 ;  /* 0x000000040000795c */ /* 0x000fe20000300000 */
.L_x_303:
[--C-:B-1----:R-:W-:Y:S01]  /*f6a0*/  IMAD R4, R3, 0x8000, R10.reuse ;  /* 0x0000800003047824 */ /* 0x102fe200078e020a */
[----:B------:R-:W-:Y:S01]  /*f6b0*/  R2UR UR9, R13 ;  /* 0x000000000d0972ca */ /* 0x000fe200000e0000 */
[----:B------:R-:W-:Y:S01]  /*f6c0*/  IMAD R10, R3, 0x4000, R10 ;  /* 0x00004000030a7824 */ /* 0x000fe200078e020a */
[----:B------:R-:W-:Y:S01]  /*f6d0*/  UIADD3 UR14, UP0, UR24, 0xf0, URZ ;  /* 0x000000f0180e7890 */ /* 0x000fe2000ff1e03f */
[----:B------:R-:W-:Y:S01]  /*f6e0*/  VIADD R14, R14, 0xffffffff ;  /* 0xffffffff0e0e7836 */ /* 0x000fe20000000000 */
[----:B------:R-:W-:Y:S01]  /*f6f0*/  R2UR UR7, R4 ;  /* 0x00000000040772ca */ /* 0x000fe200000e0000 */
[----:B------:R-:W-:Y:S01]  /*f700*/  UIADD3 UR28, UP1, UR24, 0x1f0, URZ ;  /* 0x000001f0181c7890 */ /* 0x000fe2000ff3e03f */
[----:B------:R-:W-:Y:S01]  /*f710*/  R2UR UR8, R10 ;  /* 0x000000000a0872ca */ /* 0x000fe200000e0000 */
[----:B------:R-:W-:Y:S01]  /*f720*/  UIADD3.X UR15, URZ, UR25, URZ, UP0, !UPT ;  /* 0x000000193f0f7290 */ /* 0x000fe200087fe43f */
[----:B------:R-:W-:Y:S01]  /*f730*/  R2UR UR11, R7 ;  /* 0x00000000070b72ca */ /* 0x000fe200000e0000 */
[----:B------:R-:W-:Y:S01]  /*f740*/  VIADD R3, R3, 0x1 ;  /* 0x0000000103037836 */ /* 0x000fe20000000000 */
[----:B------:R-:W-:Y:S01]  /*f750*/  R2UR UR10, R12 ;  /* 0x000000000c0a72ca */ /* 0x000fe200000e0000 */
[----:B------:R-:W-:Y:S01]  /*f760*/  UIADD3.X UR29, URZ, UR25, URZ, UP1, !UPT ;  /* 0x000000193f1d7290 */ /* 0x000fe20008ffe43f */
[----:B------:R-:W-:Y:S01]  /*f770*/  R2UR UR12, R11 ;  /* 0x000000000b0c72ca */ /* 0x000fe200000e0000 */
[----:B------:R-:W-:Y:S01]  /*f780*/  UMOV UR16, 0x0 ;  /* 0x0000000000107882 */ /* 0x000fe20000000000 */
[----:B------:R-:W-:Y:S01]  /*f790*/  R2UR UR21, R6 ;  /* 0x00000000061572ca */ /* 0x000fe200000e0000 */
[----:B------:R-:W-:Y:S01]  /*f7a0*/  UMOV UR17, 0x10000000 ;  /* 0x1000000000117882 */ /* 0x000fe20000000000 */
[----:B------:R-:W-:Y:S01]  /*f7b0*/  ISETP.GT.AND P3, PT, R14, 0x1, PT ;  /* 0x000000010e00780c */ /* 0x000fe20003f64270 */
[----:B------:R-:W-:Y:S01]  /*f7c0*/  UIADD3 UR7, UR7, 0x100, URZ ;  /* 0x0000010007077890 */ /* 0x000fe2000fffe03f */
[----:B------:R-:W-:Y:S01]  /*f7d0*/  ISETP.NE.AND P1, PT, R3, 0x5, PT ;  /* 0x000000050300780c */ /* 0x000fe20003f25270 */
[----:B------:R-:W-:Y:S01]  /*f7e0*/  UIADD3 UR19, UR8, 0x28100, URZ ;  /* 0x0002810008137890 */ /* 0x000fe2000fffe03f */
[----:B------:R-:W-:-:S02]  /*f7f0*/  VIADD R12, R12, 0x80 ;  /* 0x000000800c0c7836 */ /* 0x000fc40000000000 */
[----:B------:R-:W-:Y:S02]  /*f800*/  SEL R5, RZ, 0x1, P1 ;  /* 0x00000001ff057807 */ /* 0x000fe40000800000 */
[----:B------:R-:W-:Y:S01]  /*f810*/  UMOV UR8, UR7 ;  /* 0x0000000700087c82 */ /* 0x000fe20008000000 */
[----:B------:R-:W-:Y:S01]  /*f820*/  SEL R3, R3, RZ, P1 ;  /* 0x000000ff03037207 */ /* 0x000fe20000800000 */
[----:B------:R0:W-:Y:S01]  /*f830*/  UTMALDG.3D [UR8], [UR14], desc[UR16] ;  /* 0x000010080e0075b4 */ /* 0x0001e20008011000 */
[----:B------:R-:W-:Y:S01]  /*f840*/  LOP3.LUT R2, R2, R5, RZ, 0x3c, !PT ;  /* 0x0000000502027212 */ /* 0x000fe200078e3cff */
[----:B0-----:R-:W-:Y:S01]  /*f850*/  UMOV UR8, UR19 ;  /* 0x0000001300087c82 */ /* 0x001fe20008000000 */
[----:B------:R-:W-:Y:S02]  /*f860*/  UMOV UR11, UR21 ;  /* 0x00000015000b7c82 */ /* 0x000fe40008000000 */
[----:B------:R0:W-:Y:S02]  /*f870*/  UTMALDG.3D [UR8], [UR28], desc[UR16] ;  /* 0x000010081c0075b4 */ /* 0x0001e40008011000 */
[----:B0-----:R-:W-:Y:S05]  /*f880*/  @P3 BRA `(.L_x_304) ;  /* 0xfffffffc00443947 */ /* 0x001fea000383ffff */
.L_x_300:
[----:B------:R-:W-:Y:S05]  /*f890*/  BSYNC B1 ;  /* 0x0000000000017941 */ /* 0x000fea0003800000 */
.L_x_299:
[----:B------:R-:W2:Y:S01]  /*f8a0*/  LDL.LU R15, [R1+0x70] ;  /* 0x00007000010f7983 */ /* 0x000ea20000300800 */
[----:B------:R-:W-:Y:S01]  /*f8b0*/  LOP3.LUT P5, RZ, R9, 0xff, RZ, 0xc0, !PT ;  /* 0x000000ff09ff7812 */ /* 0x000fe200078ac0ff */
[----:B------:R-:W-:Y:S01]  /*f8c0*/  VIADD R8, R8, UR20 ;  /* 0x0000001408087c36 */ /* 0x000fe20008000000 */
[----:B------:R-:W-:Y:S01]  /*f8d0*/  ULDC.64 UR8, c[0x0][0x650] ;  /* 0x0001940000087ab9 */ /* 0x000fe20000000a00 */
[----:B------:R-:W3:Y:S01]  /*f8e0*/  LDL.LU R13, [R1+0x74] ;  /* 0x00007400010d7983 */ /* 0x000ee20000300800 */
[----:B------:R-:W-:Y:S01]  /*f8f0*/  IMAD.U32 R5, RZ, RZ, UR20 ;  /* 0x00000014ff057e24 */ /* 0x000fe2000f8e00ff */
[----:B------:R-:W-:Y:S01]  /*f900*/  UISETP.GE.U32.AND UP0, UPT, UR20, 0x5, UPT ;  /* 0x000000051400788c */ /* 0x000fe2000bf06070 */
[----:B------:R-:W-:Y:S01]  /*f910*/  ISETP.GT.U32.AND P1, PT, R8, 0x4, PT ;  /* 0x000000040800780c */ /* 0x000fe20003f24070 */
[----:B------:R-:W-:Y:S01]  /*f920*/  BSSY B1, `(.L_x_305) ;  /* 0x000006c000017945 */ /* 0x000fe20003800000 */
[----:B------:R-:W-:Y:S01]  /*f930*/  IMAD.MOV.U32 R6, RZ, RZ, -0x1 ;  /* 0xffffffffff067424 */ /* 0x000fe200078e00ff */
[----:B------:R-:W-:Y:S01]  /*f940*/  PRMT R9, RZ, 0x7610, R9 ;  /* 0x00007610ff097816 */ /* 0x000fe20000000009 */
[----:B------:R-:W-:Y:S01]  /*f950*/  IMAD.MOV.U32 R11, RZ, RZ, -0x1 ;  /* 0xffffffffff0b7424 */ /* 0x000fe200078e00ff */
[----:B------:R-:W-:-:S02]  /*f960*/  ISETP.LT.U32.AND P1, PT, R5, 0x5, P1 ;  /* 0x000000050500780c */ /* 0x000fc40000f21070 */
[----:B------:R-:W0:Y:S01]  /*f970*/  @P5 S2R R3, SR_CgaCtaId ;  /* 0x0000000000035919 */ /* 0x000e220000008800 */
[----:B------:R-:W-:Y:S02]  /*f980*/  @P5 MOV R2, 0x400 ;  /* 0x0000040000025802 */ /* 0x000fe40000000f00 */
[----:B------:R-:W-:Y:S02]  /*f990*/  PLOP3.LUT P3, PT, PT, PT, UP0, 0x80, 0x0 ;  /* 0x000000000000781c */ /* 0x000fe40003f6f008 */
[----:B0-----:R-:W-:Y:S01]  /*f9a0*/  @P5 LEA R4, R3, R2, 0x18 ;  /* 0x0000000203045211 */ /* 0x001fe200078ec0ff */
[----:B------:R-:W-:-:S03]  /*f9b0*/  IMAD.WIDE.U32 R2, R8, -0x33333333, RZ ;  /* 0xcccccccd08027825 */ /* 0x000fc600078e00ff */
[----:B------:R0:W-:Y:S02]  /*f9c0*/  @P5 SYNCS.ARRIVE.TRANS64.A1T0 RZ, [R4+URZ+0x68], RZ ;  /* 0x000068ff04ff59a7 */ /* 0x0001e4000810003f */
[----:B------:R-:W-:Y:S02]  /*f9d0*/  SHF.R.U32.HI R5, RZ, 0x2, R3 ;  /* 0x00000002ff057819 */ /* 0x000fe40000011603 */
[----:B------:R-:W-:Y:S02]  /*f9e0*/  SEL R3, RZ, 0x1, !P1 ;  /* 0x00000001ff037807 */ /* 0x000fe40004800000 */
[----:B------:R-:W-:Y:S01]  /*f9f0*/  PRMT R2, RZ, 0x7610, R2 ;  /* 0x00007610ff027816 */ /* 0x000fe20000000002 */
[----:B------:R-:W-:Y:S01]  /*fa00*/  IMAD R8, R5, -0x5, R8 ;  /* 0xfffffffb05087824 */ /* 0x000fe200078e0208 */
[----:B------:R-:W-:-:S04]  /*fa10*/  LOP3.LUT R0, R0, R3, RZ, 0x3c, !PT ;  /* 0x0000000300007212 */ /* 0x000fc800078e3cff */
[----:B------:R-:W-:Y:S01]  /*fa20*/  @P3 LOP3.LUT R0, R0, 0x1, R5, 0x78, !PT ;  /* 0x0000000100003812 */ /* 0x000fe200078e7805 */
[----:B------:R-:W-:Y:S01]  /*fa30*/  IMAD.MOV.U32 R5, RZ, RZ, -0x1 ;  /* 0xffffffffff057424 */ /* 0x000fe200078e00ff */
[----:B---3--:R-:W-:-:S04]  /*fa40*/  IADD3 R13, P5, R13, UR22, RZ ;  /* 0x000000160d0d7c10 */ /* 0x008fc8000ffbe0ff */
[----:B--2---:R-:W-:Y:S01]  /*fa50*/  IADD3.X R15, R15, UR18, RZ, P5, !PT ;  /* 0x000000120f0f7c10 */ /* 0x004fe2000affe4ff */
[----:B------:R0:W-:Y:S01]  /*fa60*/  STL [R1+0x74], R13 ;  /* 0x0000740d01007387 */ /* 0x0001e20000100800 */
[----:B------:R-:W-:-:S03]  /*fa70*/  ISETP.GE.U32.AND P1, PT, R13, UR8, PT ;  /* 0x000000080d007c0c */ /* 0x000fc6000bf26070 */
[----:B------:R0:W-:Y:S01]  /*fa80*/  STL [R1+0x70], R15 ;  /* 0x0000700f01007387 */ /* 0x0001e20000100800 */
[----:B------:R-:W-:-:S13]  /*fa90*/  ISETP.GE.U32.AND.EX P1, PT, R15, UR9, PT, P1 ;  /* 0x000000090f007c0c */ /* 0x000fda000bf26110 */
[----:B0-----:R-:W-:Y:S05]  /*faa0*/  @P1 BRA `(.L_x_306) ;  /* 0x00000004004c1947 */ /* 0x001fea0003800000 */
[----:B------:R-:W-:Y:S01]  /*fab0*/  ULDC.64 UR8, c[0x0][0x628] ;  /* 0x00018a0000087ab9 */ /* 0x000fe20000000a00 */
[----:B------:R-:W0:Y:S01]  /*fac0*/  S2R R12, SR_CTAID.X ;  /* 0x00000000000c7919 */ /* 0x000e220000002500 */
[----:B------:R-:W-:Y:S01]  /*fad0*/  ISETP.NE.U32.AND P1, PT, RZ, UR8, PT ;  /* 0x00000008ff007c0c */ /* 0x000fe2000bf25070 */
[----:B------:R-:W-:Y:S01]  /*fae0*/  ULDC UR10, c[0x0][0x630] ;  /* 0x00018c00000a7ab9 */ /* 0x000fe20000000800 */
[----:B------:R-:W-:Y:S01]  /*faf0*/  IMAD.MOV.U32 R2, RZ, RZ, R13 ;  /* 0x000000ffff027224 */ /* 0x000fe200078e000d */
[----:B------:R-:W1:Y:S01]  /*fb00*/  S2R R10, SR_CTAID.Y ;  /* 0x00000000000a7919 */ /* 0x000e620000002600 */
[----:B------:R-:W-:Y:S01]  /*fb10*/  ISETP.NE.AND.EX P1, PT, RZ, UR9, PT, P1 ;  /* 0x00000009ff007c0c */ /* 0x000fe2000bf25310 */
[----:B------:R-:W-:-:S12]  /*fb20*/  IMAD.MOV.U32 R3, RZ, RZ, R15 ;  /* 0x000000ffff037224 */ /* 0x000fd800078e000f */
[----:B------:R-:W-:Y:S05]  /*fb30*/  @!P1 BRA `(.L_x_307) ;  /* 0x0000000000289947 */ /* 0x000fea0003800000 */
[----:B------:R-:W-:Y:S02]  /*fb40*/  ULDC UR7, c[0x0][0x634] ;  /* 0x00018d0000077ab9 */ /* 0x000fe40000000800 */
[----:B------:R-:W-:-:S05]  /*fb50*/  IADD3 R7, P1, R13, UR7, RZ ;  /* 0x000000070d077c10 */ /* 0x000fca000ff3e0ff */
[----:B------:R-:W-:-:S04]  /*fb60*/  IMAD.X R11, RZ, RZ, R15, P1 ;  /* 0x000000ffff0b7224 */ /* 0x000fc800008e060f */
[----:B------:R-:W-:-:S04]  /*fb70*/  IMAD.WIDE.U32 R4, R11, UR8, RZ ;  /* 0x000000080b047c25 */ /* 0x000fc8000f8e00ff */
[----:B------:R-:W-:-:S04]  /*fb80*/  IMAD.WIDE.U32 R4, P1, R7, UR9, R4 ;  /* 0x0000000907047c25 */ /* 0x000fc8000f820004 */
[----:B------:R-:W-:-:S04]  /*fb90*/  IMAD.WIDE.U32 R6, R7, UR8, RZ ;  /* 0x0000000807067c25 */ /* 0x000fc8000f8e00ff */
[----:B------:R-:W-:Y:S01]  /*fba0*/  IMAD.X R3, RZ, RZ, RZ, P1 ;  /* 0x000000ffff037224 */ /* 0x000fe200008e06ff */
[----:B------:R-:W-:Y:S01]  /*fbb0*/  IADD3 RZ, P1, R7, R4, RZ ;  /* 0x0000000407ff7210 */ /* 0x000fe20007f3e0ff */
[----:B------:R-:W-:-:S04]  /*fbc0*/  IMAD.MOV.U32 R2, RZ, RZ, R5 ;  /* 0x000000ffff027224 */ /* 0x000fc800078e0005 */
[----:B------:R-:W-:-:S08]  /*fbd0*/  IMAD.WIDE.U32.X R2, R11, UR9, R2, P1 ;  /* 0x000000090b027c25 */ /* 0x000fd000088e0402 */
.L_x_307:
[--C-:B------:R-:W-:Y:S01]  /*fbe0*/  SHF.R.U64 R11, R2, UR10, R3.reuse ;  /* 0x0000000a020b7c19 */ /* 0x100fe20008001203 */
[----:B------:R-:W-:Y:S01]  /*fbf0*/  ULDC.64 UR8, c[0x0][0x620] ;  /* 0x0001880000087ab9 */ /* 0x000fe20000000a00 */
[----:B------:R-:W-:Y:S01]  /*fc00*/  SHF.R.U32.HI R2, RZ, UR10, R3 ;  /* 0x0000000aff027c19 */ /* 0x000fe20008011603 */
[----:B------:R-:W-:Y:S01]  /*fc10*/  IMAD.MOV.U32 R3, RZ, RZ, R15 ;  /* 0x000000ffff037224 */ /* 0x000fe200078e000f */
[----:B------:R-:W-:Y:S01]  /*fc20*/  IADD3 R5, P1, RZ, -R11, RZ ;  /* 0x8000000bff057210 */ /* 0x000fe20007f3e0ff */
[----:B------:R-:W-:Y:S01]  /*fc30*/  ULDC UR7, c[0x0][0x150] ;  /* 0x0000540000077ab9 */ /* 0x000fe20000000800 */
[----:B0-----:R-:W-:Y:S01]  /*fc40*/  I2FP.F32.U32 R6, R12 ;  /* 0x0000000c00067245 */ /* 0x001fe20000201000 */
[----:B------:R-:W0:Y:S01]  /*fc50*/  LDC R7, c[0x0][0x144] ;  /* 0x00005100ff077b82 */ /* 0x000e220000000800 */
[----:B------:R-:W-:Y:S01]  /*fc60*/  ULDC.64 UR10, c[0x0][0x640] ;  /* 0x00019000000a7ab9 */ /* 0x000fe20000000a00 */
[----:B------:R-:W-:Y:S01]  /*fc70*/  IMAD.X R2, RZ, RZ, ~R2, P1 ;  /* 0x000000ffff027224 */ /* 0x000fe200008e0e02 */
[----:B------:R-:W-:Y:S01]  /*fc80*/  ISETP.NE.U32.AND P1, PT, RZ, UR10, PT ;  /* 0x0000000aff007c0c */ /* 0x000fe2000bf25070 */
[----:B------:R-:W-:Y:S01]  /*fc90*/  FMUL R6, R6, UR7 ;  /* 0x0000000706067c20 */ /* 0x000fe20008400000 */
[----:B------:R-:W-:Y:S01]  /*fca0*/  ULDC UR7, c[0x0][0x618] ;  /* 0x0001860000077ab9 */ /* 0x000fe20000000800 */
[----:B------:R-:W-:Y:S01]  /*fcb0*/  IMAD R4, R2, UR8, RZ ;  /* 0x0000000802047c24 */ /* 0x000fe2000f8e02ff */
[----:B------:R-:W-:Y:S01]  /*fcc0*/  ISETP.NE.AND.EX P1, PT, RZ, UR11, PT, P1 ;  /* 0x0000000bff007c0c */ /* 0x000fe2000bf25310 */
[----:B------:R-:W-:Y:S01]  /*fcd0*/  IMAD.MOV.U32 R2, RZ, RZ, R13 ;  /* 0x000000ffff027224 */ /* 0x000fe200078e000d */
[----:B------:R-:W2:Y:S01]  /*fce0*/  LDC R15, c[0x0][0x148] ;  /* 0x00005200ff0f7b82 */ /* 0x000ea20000000800 */
[----:B------:R-:W3:Y:S02]  /*fcf0*/  F2I.U32.TRUNC.NTZ R6, R6 ;  /* 0x0000000600067305 */ /* 0x000ee4000020f000 */
[----:B------:R-:W-:Y:S01]  /*fd00*/  IMAD.WIDE.U32 R2, R5, UR8, R2 ;  /* 0x0000000805027c25 */ /* 0x000fe2000f8e0002 */
[----:B------:R-:W-:-:S03]  /*fd10*/  ULDC UR8, c[0x0][0x154] ;  /* 0x0000550000087ab9 */ /* 0x000fc60000000800 */
[----:B------:R-:W-:Y:S01]  /*fd20*/  IMAD R5, R5, UR9, R4 ;  /* 0x0000000905057c24 */ /* 0x000fe2000f8e0204 */
[----:B------:R-:W-:-:S03]  /*fd30*/  ULDC UR9, c[0x0][0x608] ;  /* 0x0001820000097ab9 */ /* 0x000fc60000000800 */
[----:B------:R-:W-:-:S05]  /*fd40*/  IMAD.IADD R3, R3, 0x1, R5 ;  /* 0x0000000103037824 */ /* 0x000fca00078e0205 */
[----:B------:R-:W-:Y:S01]  /*fd50*/  SHF.R.U64 R13, R2, UR7, R3 ;  /* 0x00000007020d7c19 */ /* 0x000fe20008001203 */
[----:B---3--:R-:W-:Y:S01]  /*fd60*/  IMAD.MOV R6, RZ, RZ, -R6 ;  /* 0x000000ffff067224 */ /* 0x008fe200078e0a06 */
[----:B-1----:R-:W-:-:S03]  /*fd70*/  I2FP.F32.U32 R2, R10 ;  /* 0x0000000a00027245 */ /* 0x002fc60000201000 */
[----:B0-----:R-:W-:Y:S02]  /*fd80*/  IMAD R19, R7, R6, R12 ;  /* 0x0000000607137224 */ /* 0x001fe400078e020c */
[----:B------:R-:W-:Y:S01]  /*fd90*/  FMUL R4, R2, UR8 ;  /* 0x0000000802047c20 */ /* 0x000fe20008400000 */
[----:B------:R-:W-:Y:S01]  /*fda0*/  SHF.R.U32.HI R2, RZ, UR7, R3 ;  /* 0x00000007ff027c19 */ /* 0x000fe20008011603 */
[----:B------:R-:W-:Y:S02]  /*fdb0*/  ULDC UR7, c[0x0][0x658] ;  /* 0x0001960000077ab9 */ /* 0x000fe40000000800 */
[----:B------:R0:W1:Y:S01]  /*fdc0*/  F2I.U32.TRUNC.NTZ R18, R4 ;  /* 0x0000000400127305 */ /* 0x000062000020f000 */
[--C-:B------:R-:W-:Y:S02]  /*fdd0*/  SHF.R.U64 R16, R13, UR9, R2.reuse ;  /* 0x000000090d107c19 */ /* 0x100fe40008001202 */
[----:B------:R-:W-:-:S04]  /*fde0*/  SHF.R.U32.HI R3, RZ, UR9, R2 ;  /* 0x00000009ff037c19 */ /* 0x000fc80008011602 */
[--C-:B------:R-:W-:Y:S02]  /*fdf0*/  SHF.R.U64 R14, R16, UR7, R3.reuse ;  /* 0x00000007100e7c19 */ /* 0x100fe40008001203 */
[----:B------:R-:W-:-:S03]  /*fe00*/  SHF.R.U32.HI R3, RZ, UR7, R3 ;  /* 0x00000007ff037c19 */ /* 0x000fc60008011603 */
[----:B------:R-:W-:Y:S01]  /*fe10*/  IMAD.MOV.U32 R2, RZ, RZ, R14 ;  /* 0x000000ffff027224 */ /* 0x000fe200078e000e */
[----:B0-2---:R-:W-:Y:S06]  /*fe20*/  @!P1 BRA `(.L_x_308) ;  /* 0x0000000000289947 */ /* 0x005fec0003800000 */
        /* <DEDUP_REMOVED lines=10> */
.L_x_308:
[----:B------:R-:W-:Y:S01]  /*fed0*/  ULDC UR7, c[0x0][0x648] ;  /* 0x0001920000077ab9 */ /* 0x000fe20000000800 */
[----:B-1----:R-:W-:Y:S01]  /*fee0*/  IMAD.MOV R18, RZ, RZ, -R18 ;  /* 0x000000ffff127224 */ /* 0x002fe200078e0a12 */
[----:B------:R-:W-:Y:S01]  /*fef0*/  SHF.R.U64 R3, R2, UR7, R3 ;  /* 0x0000000702037c19 */ /* 0x000fe20008001203 */
[----:B------:R-:W-:Y:S01]  /*ff00*/  ULDC UR7, c[0x0][0x638] ;  /* 0x00018e0000077ab9 */ /* 0x000fe20000000800 */
[----:B------:R-:W-:Y:S01]  /*ff10*/  LOP3.LUT R2, R16, UR6, RZ, 0xc0, !PT ;  /* 0x0000000610027c12 */ /* 0x000fe2000f8ec0ff */
[----:B------:R-:W-:Y:S01]  /*ff20*/  @P4 IMAD R19, R15, R18, R10 ;  /* 0x000000120f134224 */ /* 0x000fe200078e020a */
[----:B------:R-:W-:Y:S01]  /*ff30*/  LOP3.LUT R13, R13, UR4, RZ, 0xc0, !PT ;  /* 0x000000040d0d7c12 */ /* 0x000fe2000f8ec0ff */
[----:B------:R-:W-:Y:S01]  /*ff40*/  IMAD.MOV R5, RZ, RZ, -R3 ;  /* 0x000000ffff057224 */ /* 0x000fe200078e0a03 */
[----:B------:R-:W-:Y:S01]  /*ff50*/  ULDC UR8, c[0x0][0x610] ;  /* 0x0001840000087ab9 */ /* 0x000fe20000000800 */
[----:B------:R-:W-:Y:S02]  /*ff60*/  IMAD R2, R3, UR5, R2 ;  /* 0x0000000503027c24 */ /* 0x000fe4000f8e0202 */
[----:B------:R-:W-:Y:S01]  /*ff70*/  IMAD R14, R5, UR7, R14 ;  /* 0x00000007050e7c24 */ /* 0x000fe2000f8e020e */
[----:B------:R-:W-:Y:S01]  /*ff80*/  ULDC UR7, c[0x0][0x600] ;  /* 0x0001800000077ab9 */ /* 0x000fe20000000800 */
[----:B------:R-:W-:-:S02]  /*ff90*/  IMAD R5, R2, UR8, R19 ;  /* 0x0000000802057c24 */ /* 0x000fc4000f8e0213 */
[----:B------:R-:W-:Y:S02]  /*ffa0*/  IMAD R14, R14, UR7, R13 ;  /* 0x000000070e0e7c24 */ /* 0x000fe4000f8e020d */
[----:B------:R-:W-:-:S03]  /*ffb0*/  IMAD.MOV.U32 R2, RZ, RZ, 0x1 ;  /* 0x00000001ff027424 */ /* 0x000fc600078e00ff */
[----:B------:R-:W-:Y:S02]  /*ffc0*/  SEL R6, R14, R5, !P4 ;  /* 0x000000050e067207 */ /* 0x000fe40006000000 */
[----:B------:R-:W-:-:S07]  /*ffd0*/  SEL R5, R5, R14, !P4 ;  /* 0x0000000e05057207 */ /* 0x000fce0006000000 */
.L_x_306:
[----:B------:R-:W-:Y:S05]  /*ffe0*/  BSYNC B1 ;  /* 0x0000000000017941 */ /* 0x000fea0003800000 */
.L_x_305:
[----:B------:R-:W-:-:S13]  /*fff0*/  LOP3.LUT P1, RZ, R2, 0xff, RZ, 0xc0, !PT ;  /* 0x000000ff02ff7812 */ /* 0x000fda000782c0ff */
[----:B------:R-:W-:Y:S05]  /*10000*/  @P1 BRA `(.L_x_309) ;  /* 0xfffffff400301947 */ /* 0x000fea000383ffff */
[----:B------:R-:W-:Y:S05]  /*10010*/  BSYNC B0 ;  /* 0x0000000000007941 */ /* 0x000fea0003800000 */
.L_x_297:
[----:B------:R-:W-:-:S03]  /*10020*/  UMOV UR7, 0xffffffff ;  /* 0xffffffff00077882 */ /* 0x000fc60000000000 */
[----:B------:R-:W-:Y:S05]  /*10030*/  BRA.DIV UR7, `(.L_x_310) ;  /* 0x00000006074c7947 */ /* 0x000fea000b800000 */
[----:B------:R-:W-:-:S13]  /*10040*/  ELECT P0, URZ, PT ;  /* 0x00000000003f782f */ /* 0x000fda0003800000 */
.L_x_325:
[----:B------:R-:W-:Y:S04]  /*10050*/  BSSY B0, `(.L_x_311) ;  /* 0x0000035000007945 */ /* 0x000fe80003800000 */
[----:B------:R-:W-:Y:S05]  /*10060*/  @!P0 BRA `(.L_x_312) ;  /* 0x0000000000cc8947 */ /* 0x000fea0003800000 */
[----:B------:R-:W-:-:S04]  /*10070*/  ULOP3.LUT UR7, UR13, 0x2, URZ, 0xfc, !UPT ;  /* 0x000000020d077892 */ /* 0x000fc8000f8efc3f */
[----:B------:R-:W-:-:S06]  /*10080*/  UISETP.NE.AND UP0, UPT, UR7, 0x3, UPT ;  /* 0x000000030700788c */ /* 0x000fcc000bf05270 */
[----:B------:R-:W-:-:S13]  /*10090*/  PLOP3.LUT P0, PT, PT, PT, UP0, 0x80, 0x0 ;  /* 0x000000000000781c */ /* 0x000fda0003f0f008 */
[----:B------:R-:W-:Y:S05]  /*100a0*/  @!P0 BRA `(.L_x_313) ;  /* 0x0000000000048947 */ /* 0x000fea0003800000 */
[----:B------:R-:W-:Y:S01]  /*100b0*/  BPT.TRAP 0x1 ;  /* 0x000000040000795c */ /* 0x000fe20000300000 */
.L_x_313:
[----:B------:R-:W0:Y:S01]  /*100c0*/  S2R R3, SR_CgaCtaId ;  /* 0x0000000000037919 */ /* 0x000e220000008800 */
[----:B------:R-:W-:-:S04]  /*100d0*/  MOV R2, 0x400 ;  /* 0x0000040000027802 */ /* 0x000fc80000000f00 */
[----:B0-----:R-:W-:Y:S02]  /*100e0*/  LEA R3, R3, R2, 0x18 ;  /* 0x0000000203037211 */ /* 0x001fe400078ec0ff */
[----:B------:R-:W-:-:S03]  /*100f0*/  SHF.L.U32 R2, R0, 0x1f, RZ ;  /* 0x0000001f00027819 */ /* 0x000fc600000006ff */
[----:B------:R-:W-:-:S04]  /*10100*/  VIADD R3, R3, 0x28 ;  /* 0x0000002803037836 */ /* 0x000fc80000000000 */
[C---:B------:R-:W-:Y:S02]  /*10110*/  IMAD R7, R8.reuse, 0x8, R3 ;  /* 0x0000000808077824 */ /* 0x040fe400078e0203 */
[----:B------:R-:W-:Y:S02]  /*10120*/  VIADD R8, R8, 0x1 ;  /* 0x0000000108087836 */ /* 0x000fe40000000000 */
[----:B------:R-:W0:Y:S03]  /*10130*/  SYNCS.PHASECHK.TRANS64.TRYWAIT P0, [R7+URZ], R2 ;  /* 0x00000002070075a7 */ /* 0x000e26000800017f */
[----:B------:R-:W-:-:S04]  /*10140*/  ISETP.NE.AND P1, PT, R8, 0x5, PT ;  /* 0x000000050800780c */ /* 0x000fc80003f25270 */
[----:B------:R-:W-:Y:S02]  /*10150*/  SEL R5, RZ, 0x1, P1 ;  /* 0x00000001ff057807 */ /* 0x000fe40000800000 */
[----:B------:R-:W-:Y:S02]  /*10160*/  SEL R8, R8, RZ, P1 ;  /* 0x000000ff08087207 */ /* 0x000fe40000800000 */
[----:B------:R-:W-:-:S03]  /*10170*/  LOP3.LUT R5, R0, R5, RZ, 0x3c, !PT ;  /* 0x0000000500057212 */ /* 0x000fc600078e3cff */
[----:B------:R-:W-:Y:S01]  /*10180*/  IMAD R9, R8, 0x8, R3 ;  /* 0x0000000808097824 */ /* 0x000fe200078e0203 */
[----:B------:R-:W-:Y:S01]  /*10190*/  SHF.L.U32 R4, R5, 0x1f, RZ ;  /* 0x0000001f05047819 */ /* 0x000fe200000006ff */
[----:B0-----:R-:W-:Y:S06]  /*101a0*/  @!P0 BRA `(.L_x_314) ;  /* 0x0000000400148947 */ /* 0x001fec0003800000 */
.L_x_326:
[----:B------:R-:W1:Y:S01]  /*101b0*/  SYNCS.PHASECHK.TRANS64.TRYWAIT P0, [R9+URZ], R4 ;  /* 0x00000004090075a7 */ /* 0x000e62000800017f */
[----:B------:R-:W-:-:S05]  /*101c0*/  VIADD R0, R8, 0x1 ;  /* 0x0000000108007836 */ /* 0x000fca0000000000 */
[----:B------:R-:W-:-:S04]  /*101d0*/  ISETP.NE.AND P1, PT, R0, 0x5, PT ;  /* 0x000000050000780c */ /* 0x000fc80003f25270 */
[----:B0-----:R-:W-:Y:S02]  /*101e0*/  SEL R2, RZ, 0x1, P1 ;  /* 0x00000001ff027807 */ /* 0x001fe40000800000 */
[----:B------:R-:W-:Y:S02]  /*101f0*/  SEL R0, R0, RZ, P1 ;  /* 0x000000ff00007207 */ /* 0x000fe40000800000 */
[----:B------:R-:W-:-:S03]  /*10200*/  LOP3.LUT R7, R5, R2, RZ, 0x3c, !PT ;  /* 0x0000000205077212 */ /* 0x000fc600078e3cff */
[----:B------:R-:W-:Y:S01]  /*10210*/  IMAD R6, R0, 0x8, R3 ;  /* 0x0000000800067824 */ /* 0x000fe200078e0203 */
[----:B------:R-:W-:Y:S01]  /*10220*/  SHF.L.U32 R5, R7, 0x1f, RZ ;  /* 0x0000001f07057819 */ /* 0x000fe200000006ff */
[----:B-1----:R-:W-:Y:S06]  /*10230*/  @!P0 BRA `(.L_x_315) ;  /* 0x0000000400048947 */ /* 0x002fec0003800000 */
.L_x_327:
[----:B------:R-:W1:Y:S01]  /*10240*/  SYNCS.PHASECHK.TRANS64.TRYWAIT P0, [R6+URZ], R5 ;  /* 0x00000005060075a7 */ /* 0x000e62000800017f */
[----:B------:R-:W-:-:S05]  /*10250*/  VIADD R0, R0, 0x1 ;  /* 0x0000000100007836 */ /* 0x000fca0000000000 */
[----:B------:R-:W-:-:S04]  /*10260*/  ISETP.NE.AND P1, PT, R0, 0x5, PT ;  /* 0x000000050000780c */ /* 0x000fc80003f25270 */
[----:B------:R-:W-:Y:S02]  /*10270*/  SEL R2, RZ, 0x1, P1 ;  /* 0x00000001ff027807 */ /* 0x000fe40000800000 */
[----:B------:R-:W-:Y:S02]  /*10280*/  SEL R0, R0, RZ, P1 ;  /* 0x000000ff00007207 */ /* 0x000fe40000800000 */
[----:B------:R-:W-:-:S03]  /*10290*/  LOP3.LUT R7, R7, R2, RZ, 0x3c, !PT ;  /* 0x0000000207077212 */ /* 0x000fc600078e3cff */
[----:B0-----:R-:W-:Y:S01]  /*102a0*/  IMAD R9, R0, 0x8, R3 ;  /* 0x0000000800097824 */ /* 0x001fe200078e0203 */
[----:B------:R-:W-:Y:S01]  /*102b0*/  SHF.L.U32 R4, R7, 0x1f, RZ ;  /* 0x0000001f07047819 */ /* 0x000fe200000006ff */
[----:B-1----:R-:W-:Y:S06]  /*102c0*/  @!P0 BRA `(.L_x_316) ;  /* 0x0000000000f48947 */ /* 0x002fec0003800000 */
.L_x_328:
[----:B------:R-:W1:Y:S01]  /*102d0*/  SYNCS.PHASECHK.TRANS64.TRYWAIT P0, [R9+URZ], R4 ;  /* 0x00000004090075a7 */ /* 0x000e62000800017f */
[----:B------:R-:W-:-:S05]  /*102e0*/  VIADD R0, R0, 0x1 ;  /* 0x0000000100007836 */ /* 0x000fca0000000000 */
[----:B------:R-:W-:-:S04]  /*102f0*/  ISETP.NE.AND P1, PT, R0, 0x5, PT ;  /* 0x000000050000780c */ /* 0x000fc80003f25270 */
[----:B------:R-:W-:Y:S02]  /*10300*/  SEL R2, RZ, 0x1, P1 ;  /* 0x00000001ff027807 */ /* 0x000fe40000800000 */
[----:B------:R-:W-:Y:S02]  /*10310*/  SEL R0, R0, RZ, P1 ;  /* 0x000000ff00007207 */ /* 0x000fe40000800000 */
[----:B------:R-:W-:Y:S01]  /*10320*/  LOP3.LUT R2, R7, R2, RZ, 0x3c, !PT ;  /* 0x0000000207027212 */ /* 0x000fe200078e3cff */
[----:B-1----:R-:W-:Y:S06]  /*10330*/  @!P0 BRA `(.L_x_317) ;  /* 0x0000000000ec8947 */ /* 0x002fec0003800000 */
.L_x_329:
[----:B------:R-:W-:Y:S01]  /*10340*/  IMAD R3, R0, 0x8, R3 ;  /* 0x0000000800037824 */ /* 0x000fe200078e0203 */
[----:B------:R-:W-:-:S07]  /*10350*/  SHF.L.U32 R0, R2, 0x1f, RZ ;  /* 0x0000001f02007819 */ /* 0x000fce00000006ff */
.L_x_318:
[----:B--2---:R2:W3:Y:S02]  /*10360*/  SYNCS.PHASECHK.TRANS64.TRYWAIT P0, [R3+URZ], R0 ;  /* 0x00000000030075a7 */ /* 0x0044e4000800017f */
[----:B---3--:R-:W-:Y:S05]  /*10370*/  @!P0 NANOSLEEP.SYNCS 0x989680 ;  /* 0x009896800000895d */ /* 0x008fea0003900000 */
[----:B------:R-:W3:Y:S02]  /*10380*/  @!P0 SYNCS.PHASECHK.TRANS64 P0, [R3+URZ], R0 ;  /* 0x00000000030085a7 */ /* 0x000ee4000800007f */
[----:B---3--:R-:W-:Y:S05]  /*10390*/  @!P0 BRA `(.L_x_318) ;  /* 0xfffffffc00f08947 */ /* 0x008fea000383ffff */
.L_x_312:
[----:B------:R-:W-:Y:S05]  /*103a0*/  BSYNC B0 ;  /* 0x0000000000007941 */ /* 0x000fea0003800000 */
.L_x_311:
[----:B------:R-:W-:Y:S05]  /*103b0*/  EXIT ;  /* 0x000000000000794d */ /* 0x000fea0003800000 */
.L_x_17:
[----:B-1----:R-:W-:-:S04]  /*103c0*/  IMAD.U32 R3, RZ, RZ, UR6 ;  /* 0x00000006ff037e24 */ /* 0x002fc8000f8e00ff */
[----:B------:R1:W2:Y:S03]  /*103d0*/  SYNCS.PHASECHK.TRANS64.TRYWAIT P0, [R3+URZ], R0 ;  /* 0x00000000030075a7 */ /* 0x0002a6000800017f */
[----:B--2---:R-:W-:Y:S05]  /*103e0*/  @!P0 NANOSLEEP.SYNCS 0x989680 ;  /* 0x009896800000895d */ /* 0x004fea0003900000 */
[----:B------:R-:W2:Y:S02]  /*103f0*/  @!P0 SYNCS.PHASECHK.TRANS64 P0, [R3+URZ], R0 ;  /* 0x00000000030085a7 */ /* 0x000ea4000800007f */
[----:B--2---:R-:W-:Y:S05]  /*10400*/  @!P0 BRA `(.L_x_17) ;  /* 0xfffffffc00ec8947 */ /* 0x004fea000383ffff */
[----:B------:R-:W-:Y:S05]  /*10410*/  BRA `(.L_x_16) ;  /* 0xffffff1400d47947 */ /* 0x000fea000383ffff */
.L_x_23:
[----:B-----5:R2:W-:Y:S02]  /*10420*/  STL [R1+0x80], R0 ;  /* 0x0000800001007387 */ /* 0x0205e40000100800 */
[----:B--2---:R-:W-:-:S04]  /*10430*/  IMAD.U32 R0, RZ, RZ, UR16 ;  /* 0x00000010ff007e24 */ /* 0x004fc8000f8e00ff */
[----:B------:R2:W3:Y:S03]  /*10440*/  SYNCS.PHASECHK.TRANS64.TRYWAIT P0, [R0+URZ], R229 ;  /* 0x000000e5000075a7 */ /* 0x0004e6000800017f */
[----:B---3--:R-:W-:Y:S05]  /*10450*/  @!P0 NANOSLEEP.SYNCS 0x989680 ;  /* 0x009896800000895d */ /* 0x008fea0003900000 */
[----:B------:R2:W3:Y:S02]  /*10460*/  @!P0 SYNCS.PHASECHK.TRANS64 P0, [R0+URZ], R229 ;  /* 0x000000e5000085a7 */ /* 0x0004e4000800007f */
[----:B--2---:R2:W5:Y:S02]  /*10470*/  LDL.LU R0, [R1+0x80] ;  /* 0x0000800001007983 */ /* 0x0045640000300800 */
[----:B--23--:R-:W-:Y:S05]  /*10480*/  @!P0 BRA `(.L_x_23) ;  /* 0xfffffffc00e48947 */ /* 0x00cfea000383ffff */
[----:B------:R-:W-:Y:S05]  /*10490*/  BRA `(.L_x_22) ;  /* 0xffffff2800a07947 */ /* 0x000fea000383ffff */
.L_x_298:
[----:B------:R-:W-:Y:S01]  /*104a0*/  BSSY B1, `(.L_x_319) ;  /* 0x0000006000017945 */ /* 0x000fe20003800000 */
[----:B------:R-:W-:-:S07]  /*104b0*/  IMAD.MOV.U32 R2, RZ, RZ, -0x1 ;  /* 0xffffffffff027424 */ /* 0x000fce00078e00ff */
[----:B------:R-:W-:Y:S05]  /*104c0*/  WARPSYNC.COLLECTIVE R2, `(.L_x_320) ;  /* 0x00000000020c7348 */ /* 0x000fea0003c00000 */
[----:B------:R-:W-:Y:S02]  /*104d0*/  ELECT P1, UR62, PT ;  /* 0x00000000003e782f */ /* 0x000fe40003820000 */
[----:B------:R-:W-:Y:S01]  /*104e0*/  MOV R2, UR62 ;  /* 0x0000003e00027c02 */ /* 0x000fe20008000f00 */
[----:B------:R-:W-:Y:S10]  /*104f0*/  ENDCOLLECTIVE ;  /* 0x000000000000791b */ /* 0x000ff40003800000 */
.L_x_320:
[----:B------:R-:W-:Y:S05]  /*10500*/  BSYNC B1 ;  /* 0x0000000000017941 */ /* 0x000fea0003800000 */
.L_x_319:
[----:B------:R-:W-:Y:S05]  /*10510*/  BRA `(.L_x_321) ;  /* 0xffffffec00f87947 */ /* 0x000fea000383ffff */
.L_x_301:
[----:B-1----:R1:W2:Y:S02]  /*10520*/  SYNCS.PHASECHK.TRANS64.TRYWAIT P1, [R13+URZ+0x28], R4 ;  /* 0x000028040d0075a7 */ /* 0x0022a4000802017f */
[----:B--2---:R-:W-:Y:S05]  /*10530*/  @!P1 NANOSLEEP.SYNCS 0x989680 ;  /* 0x009896800000995d */ /* 0x004fea0003900000 */
[----:B------:R-:W2:Y:S02]  /*10540*/  @!P1 SYNCS.PHASECHK.TRANS64 P1, [R13+URZ+0x28], R4 ;  /* 0x000028040d0095a7 */ /* 0x000ea4000802007f */
[----:B--2---:R-:W-:Y:S05]  /*10550*/  @!P1 BRA `(.L_x_301) ;  /* 0xfffffffc00f09947 */ /* 0x004fea000383ffff */
[----:B------:R-:W-:Y:S05]  /*10560*/  BRA `(.L_x_322) ;  /* 0xfffffff0002c7947 */ /* 0x000fea000383ffff */
.L_x_310:
[----:B------:R-:W-:Y:S01]  /*10570*/  BSSY B0, `(.L_x_323) ;  /* 0x0000006000007945 */ /* 0x000fe20003800000 */
[----:B------:R-:W-:-:S07]  /*10580*/  IMAD.MOV.U32 R2, RZ, RZ, -0x1 ;  /* 0xffffffffff027424 */ /* 0x000fce00078e00ff */
[----:B------:R-:W-:Y:S05]  /*10590*/  WARPSYNC.COLLECTIVE R2, `(.L_x_324) ;  /* 0x00000000020c7348 */ /* 0x000fea0003c00000 */
[----:B------:R-:W-:Y:S02]  /*105a0*/  ELECT P1, UR62, PT ;  /* 0x00000000003e782f */ /* 0x000fe40003820000 */
[----:B------:R-:W-:Y:S01]  /*105b0*/  MOV R2, UR62 ;  /* 0x0000003e00027c02 */ /* 0x000fe20008000f00 */
[----:B------:R-:W-:Y:S10]  /*105c0*/  ENDCOLLECTIVE ;  /* 0x000000000000791b */ /* 0x000ff40003800000 */
.L_x_324:
[----:B------:R-:W-:Y:S05]  /*105d0*/  BSYNC B0 ;  /* 0x0000000000007941 */ /* 0x000fea0003800000 */
.L_x_323:
[----:B------:R-:W-:Y:S01]  /*105e0*/  PLOP3.LUT P0, PT, P1, PT, PT, 0x80, 0x0 ;  /* 0x000000000000781c */ /* 0x000fe20000f0f070 */
[----:B------:R-:W-:-:S12]  /*105f0*/  BRA `(.L_x_325) ;  /* 0xfffffff800947947 */ /* 0x000fd8000383ffff */
.L_x_314:
[----:B0-----:R0:W1:Y:S02]  /*10600*/  SYNCS.PHASECHK.TRANS64.TRYWAIT P0, [R7+URZ], R2 ;  /* 0x00000002070075a7 */ /* 0x001064000800017f */
[----:B-1----:R-:W-:Y:S05]  /*10610*/  @!P0 NANOSLEEP.SYNCS 0x989680 ;  /* 0x009896800000895d */ /* 0x002fea0003900000 */
[----:B------:R-:W1:Y:S02]  /*10620*/  @!P0 SYNCS.PHASECHK.TRANS64 P0, [R7+URZ], R2 ;  /* 0x00000002070085a7 */ /* 0x000e64000800007f */
[----:B-1----:R-:W-:Y:S05]  /*10630*/  @!P0 BRA `(.L_x_314) ;  /* 0xfffffffc00f08947 */ /* 0x002fea000383ffff */
[----:B------:R-:W-:Y:S05]  /*10640*/  BRA `(.L_x_326) ;  /* 0xfffffff800d87947 */ /* 0x000fea000383ffff */
.L_x_315:
[----:B0-----:R0:W1:Y:S02]  /*10650*/  SYNCS.PHASECHK.TRANS64.TRYWAIT P0, [R9+URZ], R4 ;  /* 0x00000004090075a7 */ /* 0x001064000800017f */
[----:B-1----:R-:W-:Y:S05]  /*10660*/  @!P0 NANOSLEEP.SYNCS 0x989680 ;  /* 0x009896800000895d */ /* 0x002fea0003900000 */
[----:B------:R-:W1:Y:S02]  /*10670*/  @!P0 SYNCS.PHASECHK.TRANS64 P0, [R9+URZ], R4 ;  /* 0x00000004090085a7 */ /* 0x000e64000800007f */
[----:B-1----:R-:W-:Y:S05]  /*10680*/  @!P0 BRA `(.L_x_315) ;  /* 0xfffffffc00f08947 */ /* 0x002fea000383ffff */
[----:B------:R-:W-:Y:S05]  /*10690*/  BRA `(.L_x_327) ;  /* 0xfffffff800e87947 */ /* 0x000fea000383ffff */
.L_x_316:
[----:B0-----:R0:W1:Y:S02]  /*106a0*/  SYNCS.PHASECHK.TRANS64.TRYWAIT P0, [R6+URZ], R5 ;  /* 0x00000005060075a7 */ /* 0x001064000800017f */
[----:B-1----:R-:W-:Y:S05]  /*106b0*/  @!P0 NANOSLEEP.SYNCS 0x989680 ;  /* 0x009896800000895d */ /* 0x002fea0003900000 */
[----:B------:R-:W1:Y:S02]  /*106c0*/  @!P0 SYNCS.PHASECHK.TRANS64 P0, [R6+URZ], R5 ;  /* 0x00000005060085a7 */ /* 0x000e64000800007f */
[----:B-1----:R-:W-:Y:S05]  /*106d0*/  @!P0 BRA `(.L_x_316) ;  /* 0xfffffffc00f08947 */ /* 0x002fea000383ffff */
[----:B------:R-:W-:Y:S05]  /*106e0*/  BRA `(.L_x_328) ;  /* 0xfffffff800f87947 */ /* 0x000fea000383ffff */
.L_x_317:
[----:B-1----:R1:W2:Y:S02]  /*106f0*/  SYNCS.PHASECHK.TRANS64.TRYWAIT P0, [R9+URZ], R4 ;  /* 0x00000004090075a7 */ /* 0x0022a4000800017f */
[----:B--2---:R-:W-:Y:S05]  /*10700*/  @!P0 NANOSLEEP.SYNCS 0x989680 ;  /* 0x009896800000895d */ /* 0x004fea0003900000 */
[----:B------:R-:W2:Y:S02]  /*10710*/  @!P0 SYNCS.PHASECHK.TRANS64 P0, [R9+URZ], R4 ;  /* 0x00000004090085a7 */ /* 0x000ea4000800007f */
[----:B--2---:R-:W-:Y:S05]  /*10720*/  @!P0 BRA `(.L_x_317) ;  /* 0xfffffffc00f08947 */ /* 0x004fea000383ffff */
[----:B------:R-:W-:Y:S05]  /*10730*/  BRA `(.L_x_329) ;  /* 0xfffffffc00007947 */ /* 0x000fea000383ffff */
.L_x_330:
[----:B------:R-:W-:-:S00]  /*10740*/  BRA `(.L_x_330) ;  /* 0xfffffffc00fc7947 */ /* 0x000fc0000383ffff */
[----:B------:R-:W-:-:S00]  /*10750*/  NOP ;  /* 0x0000000000007918 */ /* 0x000fc00000000000 */
        /* <DEDUP_REMOVED lines=10> */
.L_x_331:


//--------------------- .nv.shared._ZN7cutlass13device_kernelINS_4gemm6kernel13GemmUniversalIN4cute5tupleIJiiiiEEENS1_10collective13CollectiveMmaINS1_37MainloopSm90TmaGmmaWarpSpecializedFP8ILi5ENS5_IJNS4_1CILi1EEESB_SB_EEENS1_35KernelTmaWarpSpecializedCooperativeEEENS5_IJNSA_ILi256EEENSA_ILi128EEESG_EEENS_12float_e5m2_tENS5_IJlSB_lEEESI_SJ_NS4_8TiledMMAINS4_8MMA_AtomIJNS4_4SM904GMMA31MMA_64x128x32_F32E5M2E5M2_SS_TNILNSN_7ScaleInE1ELSP_1EEEEEENS4_6LayoutINS5_IJNSA_ILi2EEESB_SB_EEENS5_IJSB_NSA_ILi0EEESV_EEEEENS5_IJNS4_10UnderscoreESY_SY_EEEEENS4_13SM90_TMA_LOADENS4_14ComposedLayoutINS4_7SwizzleILi3ELi4ELi3EEENS4_18smem_ptr_flag_bitsILi8EEENSS_INS5_IJNSA_ILi8EEESG_EEENS5_IJSG_SB_EEEEEEEvNS4_8identityES11_S1B_vS1C_EENS_8epilogue10collective6detail29Sm90TmaWarpSpecializedAdapterINS1F_15DefaultEpilogueISI_SJ_SJ_NS1E_6thread17LinearCombinationISI_Li1EffLNS1J_9ScaleType4KindE0ELNS_15FloatRoundStyleE2ESI_EENS1_15EpilogueDefaultEEEEEvvEEEEvNT_6ParamsE --------------------------
	.section	.nv.shared._ZN7cutlass13device_kernelINS_4gemm6kernel13GemmUniversalIN4cute5tupleIJiiiiEEENS1_10collective13CollectiveMmaINS1_37MainloopSm90TmaGmmaWarpSpecializedFP8ILi5ENS5_IJNS4_1CILi1EEESB_SB_EEENS1_35KernelTmaWarpSpecializedCooperativeEEENS5_IJNSA_ILi256EEENSA_ILi128EEESG_EEENS_12float_e5m2_tENS5_IJlSB_lEEESI_SJ_NS4_8TiledMMAINS4_8MMA_AtomIJNS4_4SM904GMMA31MMA_64x128x32_F32E5M2E5M2_SS_TNILNSN_7ScaleInE1ELSP_1EEEEEENS4_6LayoutINS5_IJNSA_ILi2EEESB_SB_EEENS5_IJSB_NSA_ILi0EEESV_EEEEENS5_IJNS4_10UnderscoreESY_SY_EEEEENS4_13SM90_TMA_LOADENS4_14ComposedLayoutINS4_7SwizzleILi3ELi4ELi3EEENS4_18smem_ptr_flag_bitsILi8EEENSS_INS5_IJNSA_ILi8EEESG_EEENS5_IJSG_SB_EEEEEEEvNS4_8identityES11_S1B_vS1C_EENS_8epilogue10collective6detail29Sm90TmaWarpSpecializedAdapterINS1F_15DefaultEpilogueISI_SJ_SJ_NS1E_6thread17LinearCombinationISI_Li1EffLNS1J_9ScaleType4KindE0ELNS_15FloatRoundStyleE2ESI_EENS1_15EpilogueDefaultEEEEEvvEEEEvNT_6ParamsE,"aw",@nobits
	.sectionflags	@""
	.align	16
	.zero		1024


//--------------------- .nv.shared.reserved.0     --------------------------
	.section	.nv.shared.reserved.0,"aw",@nobits
	.weak		__nv_reservedSMEM_offset_0_alias
	.size		__nv_reservedSMEM_offset_0_alias, 0, 0
	.other		__nv_reservedSMEM_offset_0_alias,@"STO_CUDA_RESERVED_SHARED STV_DEFAULT"
__nv_reservedSMEM_offset_0_alias:
	.zero		0


//--------------------- .nv.global                --------------------------
	.section	.nv.global,"aw",@nobits
.nv.global:
	.type		_ZN39_INTERNAL_62867b08_4_k_cu_3aac1bbe_48354cute1_E,@object
	.size		_ZN39_INTERNAL_62867b08_4_k_cu_3aac1bbe_48354cute1_E,(_ZN39_INTERNAL_62867b08_4_k_cu_3aac1bbe_48354cuda3std3__45__cpo6cbeginE - _ZN39_INTERNAL_62867b08_4_k_cu_3aac1bbe_48354cute1_E)
_ZN39_INTERNAL_62867b08_4_k_cu_3aac1bbe_48354cute1_E:
	.zero		1
	.type		_ZN39_INTERNAL_62867b08_4_k_cu_3aac1bbe_48354cuda3std3__45__cpo6cbeginE,@object
	.size		_ZN39_INTERNAL_62867b08_4_k_cu_3aac1bbe_48354cuda3std3__45__cpo6cbeginE,(_ZN39_INTERNAL_62867b08_4_k_cu_3aac1bbe_48354cuda3std3__48in_placeE - _ZN39_INTERNAL_62867b08_4_k_cu_3aac1bbe_48354cuda3std3__45__cpo6cbeginE)
_ZN39_INTERNAL_62867b08_4_k_cu_3aac1bbe_48354cuda3std3__45__cpo6cbeginE:
	.zero		1
	.type		_ZN39_INTERNAL_62867b08_4_k_cu_3aac1bbe_48354cuda3std3__48in_placeE,@object
	.size		_ZN39_INTERNAL_62867b08_4_k_cu_3aac1bbe_48354cuda3std3__48in_placeE,(_ZN39_INTERNAL_62867b08_4_k_cu_3aac1bbe_48354cuda3std6ranges3__45__cpo9iter_moveE - _ZN39_INTERNAL_62867b08_4_k_cu_3aac1bbe_48354cuda3std3__48in_placeE)
_ZN39_INTERNAL_62867b08_4_k_cu_3aac1bbe_48354cuda3std3__48in_placeE:
	.zero		1
	.type		_ZN39_INTERNAL_62867b08_4_k_cu_3aac1bbe_48354cuda3std6ranges3__45__cpo9iter_moveE,@object
	.size		_ZN39_INTERNAL_62867b08_4_k_cu_3aac1bbe_48354cuda3std6ranges3__45__cpo9iter_moveE,(_ZN39_INTERNAL_62867b08_4_k_cu_3aac1bbe_48354cuda3std3__45__cpo5beginE - _ZN39_INTERNAL_62867b08_4_k_cu_3aac1bbe_48354cuda3std6ranges3__45__cpo9iter_moveE)
_ZN39_INTERNAL_62867b08_4_k_cu_3aac1bbe_48354cuda3std6ranges3__45__cpo9iter_moveE:
	.zero		1
	.type		_ZN39_INTERNAL_62867b08_4_k_cu_3aac1bbe_48354cuda3std3__45__cpo5beginE,@object
	.size		_ZN39_INTERNAL_62867b08_4_k_cu_3aac1bbe_48354cuda3std3__45__cpo5beginE,(_ZN39_INTERNAL_62867b08_4_k_cu_3aac1bbe_48354cuda3std3__441_GLOBAL__N__62867b08_4_k_cu_3aac1bbe_48356ignoreE - _ZN39_INTERNAL_62867b08_4_k_cu_3aac1bbe_48354cuda3std3__45__cpo5beginE)
_ZN39_INTERNAL_62867b08_4_k_cu_3aac1bbe_48354cuda3std3__45__cpo5beginE:
	.zero		1
	.type		_ZN39_INTERNAL_62867b08_4_k_cu_3aac1bbe_48354cuda3std3__441_GLOBAL__N__62867b08_4_k_cu_3aac1bbe_48356ignoreE,@object
	.size		_ZN39_INTERNAL_62867b08_4_k_cu_3aac1bbe_48354cuda3std3__441_GLOBAL__N__62867b08_4_k_cu_3aac1bbe_48356ignoreE,(_ZN39_INTERNAL_62867b08_4_k_cu_3aac1bbe_48354cute7productE - _ZN39_INTERNAL_62867b08_4_k_cu_3aac1bbe_48354cuda3std3__441_GLOBAL__N__62867b08_4_k_cu_3aac1bbe_48356ignoreE)
_ZN39_INTERNAL_62867b08_4_k_cu_3aac1bbe_48354cuda3std3__441_GLOBAL__N__62867b08_4_k_cu_3aac1bbe_48356ignoreE:
	.zero		1
	.type		_ZN39_INTERNAL_62867b08_4_k_cu_3aac1bbe_48354cute7productE,@object
	.size		_ZN39_INTERNAL_62867b08_4_k_cu_3aac1bbe_48354cute7productE,(_ZN39_INTERNAL_62867b08_4_k_cu_3aac1bbe_48354cuda3std3__45__cpo3endE - _ZN39_INTERNAL_62867b08_4_k_cu_3aac1bbe_48354cute7productE)
_ZN39_INTERNAL_62867b08_4_k_cu_3aac1bbe_48354cute7productE:
	.zero		1
	.type		_ZN39_INTERNAL_62867b08_4_k_cu_3aac1bbe_48354cuda3std3__45__cpo3endE,@object
	.size		_ZN39_INTERNAL_62867b08_4_k_cu_3aac1bbe_48354cuda3std3__45__cpo3endE,(_ZN39_INTERNAL_62867b08_4_k_cu_3aac1bbe_48354cuda3std3__419piecewise_constructE - _ZN39_INTERNAL_62867b08_4_k_cu_3aac1bbe_48354cuda3std3__45__cpo3endE)
_ZN39_INTERNAL_62867b08_4_k_cu_3aac1bbe_48354cuda3std3__45__cpo3endE:
	.zero		1
	.type		_ZN39_INTERNAL_62867b08_4_k_cu_3aac1bbe_48354cuda3std3__419piecewise_constructE,@object
	.size		_ZN39_INTERNAL_62867b08_4_k_cu_3aac1bbe_48354cuda3std3__419piecewise_constructE,(_ZN39_INTERNAL_62867b08_4_k_cu_3aac1bbe_48354cuda3std3__45__cpo4cendE - _ZN39_INTERNAL_62867b08_4_k_cu_3aac1bbe_48354cuda3std3__419piecewise_constructE)
_ZN39_INTERNAL_62867b08_4_k_cu_3aac1bbe_48354cuda3std3__419piecewise_constructE:
	.zero		1
	.type		_ZN39_INTERNAL_62867b08_4_k_cu_3aac1bbe_48354cuda3std3__45__cpo4cendE,@object
	.size		_ZN39_INTERNAL_62867b08_4_k_cu_3aac1bbe_48354cuda3std3__45__cpo4cendE,(_ZN39_INTERNAL_62867b08_4_k_cu_3aac1bbe_48354cuda3std6ranges3__45__cpo4swapE - _ZN39_INTERNAL_62867b08_4_k_cu_3aac1bbe_48354cuda3std3__45__cpo4cendE)
_ZN39_INTERNAL_62867b08_4_k_cu_3aac1bbe_48354cuda3std3__45__cpo4cendE:
	.zero		1
	.type		_ZN39_INTERNAL_62867b08_4_k_cu_3aac1bbe_48354cuda3std6ranges3__45__cpo4swapE,@object
	.size		_ZN39_INTERNAL_62867b08_4_k_cu_3aac1bbe_48354cuda3std6ranges3__45__cpo4swapE,(.L_7 - _ZN39_INTERNAL_62867b08_4_k_cu_3aac1bbe_48354cuda3std6ranges3__45__cpo4swapE)
_ZN39_INTERNAL_62867b08_4_k_cu_3aac1bbe_48354cuda3std6ranges3__45__cpo4swapE:
	.zero		1
.L_7:


//--------------------- .nv.constant0._ZN7cutlass13device_kernelINS_4gemm6kernel13GemmUniversalIN4cute5tupleIJiiiiEEENS1_10collective13CollectiveMmaINS1_37MainloopSm90TmaGmmaWarpSpecializedFP8ILi5ENS5_IJNS4_1CILi1EEESB_SB_EEENS1_35KernelTmaWarpSpecializedCooperativeEEENS5_IJNSA_ILi256EEENSA_ILi128EEESG_EEENS_12float_e5m2_tENS5_IJlSB_lEEESI_SJ_NS4_8TiledMMAINS4_8MMA_AtomIJNS4_4SM904GMMA31MMA_64x128x32_F32E5M2E5M2_SS_TNILNSN_7ScaleInE1ELSP_1EEEEEENS4_6LayoutINS5_IJNSA_ILi2EEESB_SB_EEENS5_IJSB_NSA_ILi0EEESV_EEEEENS5_IJNS4_10UnderscoreESY_SY_EEEEENS4_13SM90_TMA_LOADENS4_14ComposedLayoutINS4_7SwizzleILi3ELi4ELi3EEENS4_18smem_ptr_flag_bitsILi8EEENSS_INS5_IJNSA_ILi8EEESG_EEENS5_IJSG_SB_EEEEEEEvNS4_8identityES11_S1B_vS1C_EENS_8epilogue10collective6detail29Sm90TmaWarpSpecializedAdapterINS1F_15DefaultEpilogueISI_SJ_SJ_NS1E_6thread17LinearCombinationISI_Li1EffLNS1J_9ScaleType4KindE0ELNS_15FloatRoundStyleE2ESI_EENS1_15EpilogueDefaultEEEEEvvEEEEvNT_6ParamsE --------------------------
	.section	.nv.constant0._ZN7cutlass13device_kernelINS_4gemm6kernel13GemmUniversalIN4cute5tupleIJiiiiEEENS1_10collective13CollectiveMmaINS1_37MainloopSm90TmaGmmaWarpSpecializedFP8ILi5ENS5_IJNS4_1CILi1EEESB_SB_EEENS1_35KernelTmaWarpSpecializedCooperativeEEENS5_IJNSA_ILi256EEENSA_ILi128EEESG_EEENS_12float_e5m2_tENS5_IJlSB_lEEESI_SJ_NS4_8TiledMMAINS4_8MMA_AtomIJNS4_4SM904GMMA31MMA_64x128x32_F32E5M2E5M2_SS_TNILNSN_7ScaleInE1ELSP_1EEEEEENS4_6LayoutINS5_IJNSA_ILi2EEESB_SB_EEENS5_IJSB_NSA_ILi0EEESV_EEEEENS5_IJNS4_10UnderscoreESY_SY_EEEEENS4_13SM90_TMA_LOADENS4_14ComposedLayoutINS4_7SwizzleILi3ELi4ELi3EEENS4_18smem_ptr_flag_bitsILi8EEENSS_INS5_IJNSA_ILi8EEESG_EEENS5_IJSG_SB_EEEEEEEvNS4_8identityES11_S1B_vS1C_EENS_8epilogue10collective6detail29Sm90TmaWarpSpecializedAdapterINS1F_15DefaultEpilogueISI_SJ_SJ_NS1E_6thread17LinearCombinationISI_Li1EffLNS1J_9ScaleType4KindE0ELNS_15FloatRoundStyleE2ESI_EENS1_15EpilogueDefaultEEEEEvvEEEEvNT_6ParamsE,"a",@progbits
	.sectionflags	@""
	.align	4
.nv.constant0._ZN7cutlass13device_kernelINS_4gemm6kernel13GemmUniversalIN4cute5tupleIJiiiiEEENS1_10collective13CollectiveMmaINS1_37MainloopSm90TmaGmmaWarpSpecializedFP8ILi5ENS5_IJNS4_1CILi1EEESB_SB_EEENS1_35KernelTmaWarpSpecializedCooperativeEEENS5_IJNSA_ILi256EEENSA_ILi128EEESG_EEENS_12float_e5m2_tENS5_IJlSB_lEEESI_SJ_NS4_8TiledMMAINS4_8MMA_AtomIJNS4_4SM904GMMA31MMA_64x128x32_F32E5M2E5M2_SS_TNILNSN_7ScaleInE1ELSP_1EEEEEENS4_6LayoutINS5_IJNSA_ILi2EEESB_SB_EEENS5_IJSB_NSA_ILi0EEESV_EEEEENS5_IJNS4_10UnderscoreESY_SY_EEEEENS4_13SM90_TMA_LOADENS4_14ComposedLayoutINS4_7SwizzleILi3ELi4ELi3EEENS4_18smem_ptr_flag_bitsILi8EEENSS_INS5_IJNSA_ILi8EEESG_EEENS5_IJSG_SB_EEEEEEEvNS4_8identityES11_S1B_vS1C_EENS_8epilogue10collective6detail29Sm90TmaWarpSpecializedAdapterINS1F_15DefaultEpilogueISI_SJ_SJ_NS1E_6thread17LinearCombinationISI_Li1EffLNS1J_9ScaleType4KindE0ELNS_15FloatRoundStyleE2ESI_EENS1_15EpilogueDefaultEEEEEvvEEEEvNT_6ParamsE:
	.zero		1664


//--------------------- SYMBOLS --------------------------

	.type		.nv.reservedSmem.offset0,@object
	.size		.nv.reservedSmem.offset0,0x4
